	.target	sm_100a

	.elftype	@"ET_EXEC"


//--------------------- .note.nv.tkinfo           --------------------------
	.section	.note.nv.tkinfo,"",@"SHT_NOTE"
	.sectionflags	@"SHF_NOTE_NV_TKINFO"
	.tkinfo
        /*0018*/ 	.word	0x00000002
        /*0030*/ 	.string	""
        /*0030*/ 	.string	"ptxas"
        /*0030*/ 	.string	"Cuda compilation tools, release 13.0, V13.0.88"
        /*0030*/ 	.string	"Build cuda_13.0.r13.0/compiler.36424714_0"
        /*0030*/ 	.string	"-arch sm_100a -m 64 "



//--------------------- .note.nv.cuinfo           --------------------------
	.section	.note.nv.cuinfo,"",@"SHT_NOTE"
	.sectionflags	@"SHF_NOTE_NV_CUINFO"
        /*0018*/ 	.short	0x0002
        /*001a*/ 	.short	0x0064
        /*001c*/ 	.short	0x0082
	.zero		2


//--------------------- .nv.info                  --------------------------
	.section	.nv.info,"",@"SHT_CUDA_INFO"
	.align	4


	//----- nvinfo : EIATTR_REGCOUNT
	.align		4
        /*0000*/ 	.byte	0x04, 0x2f
        /*0002*/ 	.short	(.L_19 - .L_18)
	.align		4
.L_18:
        /*0004*/ 	.word	index@(_ZN7cutlass13device_kernelINS_4gemm6kernel13GemmUniversalIN4cute5tupleIJiiiiEEENS1_10collective13CollectiveMmaINS1_35MainloopSm100TmaUmmaWarpSpecializedILi7ELi2ELi4ENS5_IJNS4_1CILi1EEESB_SB_EEEEENS5_IJNSA_ILi64EEENSA_ILi256EEENSA_ILi32EEEEEENS_6half_tENS5_IJlSB_lEEESI_SJ_NS4_8TiledMMAINS4_8MMA_AtomIJNS4_20SM100_MMA_F16BF16_SSISI_SI_fLi64ELi256ELNS4_4UMMA5MajorE0ELSO_0ELNSN_7ScaleInE0ELSP_0EEEEEENS4_6LayoutISC_NS5_IJNSA_ILi0EEEST_ST_EEEEENS5_IJNS4_10UnderscoreESW_SW_EEEEENS4_13SM90_TMA_LOADENS4_14ComposedLayoutINS4_7SwizzleILi2ELi4ELi3EEENS4_18smem_ptr_flag_bitsILi16EEENSS_INS5_IJNSA_ILi8EEESG_EEENS5_IJSG_SB_EEEEEEEvNS4_8identityESZ_S19_vS1A_EENS_8epilogue10collective18CollectiveEpilogueINS1C_23Sm100TmaWarpSpecializedILi4ELi2ELi32ELb1ELb0EEEJSH_NS5_IJNSS_ISE_SB_EES1H_EEESI_SJ_SI_SJ_NS1C_6fusion15FusionCallbacksIS1G_NS1J_17LinearCombinationISI_fSI_fLNS_15FloatRoundStyleE2EEESH_S1I_JEEENS4_5SM1004TMEM4LOAD26SM100_TMEM_LOAD_16dp256b8xESZ_NS10_INS11_ILi3ELi4ELi3EEES14_NSS_INS5_IJS15_SE_EEENS5_IJSE_SB_EEEEEEENS4_17SM75_U32x4_LDSM_NENS4_14SM90_TMA_STOREES1X_NS4_17SM90_U32x4_STSM_NENS4_39AutoVectorizingCopyWithAssumedAlignmentILi128EEEEEEvvEEEEvNT_6ParamsE)
        /*0008*/ 	.word	0x00000070


	//----- nvinfo : EIATTR_FRAME_SIZE
	.align		4
.L_19:
        /*000c*/ 	.byte	0x04, 0x11
        /*000e*/ 	.short	(.L_21 - .L_20)
	.align		4
.L_20:
        /*0010*/ 	.word	index@($__internal_2_$__cuda_sm10x_tcgen05_guardrail_trap_unallocated_columns_being_dealloced)
        /*0014*/ 	.word	0x00000000


	//----- nvinfo : EIATTR_FRAME_SIZE
	.align		4
.L_21:
        /*0018*/ 	.byte	0x04, 0x11
        /*001a*/ 	.short	(.L_23 - .L_22)
	.align		4
.L_22:
        /*001c*/ 	.word	index@($__internal_1_$__cuda_sm10x_tcgen05_guardrail_trap_phase_invalid_during_alloc)
        /*0020*/ 	.word	0x00000000


	//----- nvinfo : EIATTR_FRAME_SIZE
	.align		4
.L_23:
        /*0024*/ 	.byte	0x04, 0x11
        /*0026*/ 	.short	(.L_25 - .L_24)
	.align		4
.L_24:
        /*0028*/ 	.word	index@($__internal_0_$__cuda_sm10x_tcgen05_guardrail_trap_col_being_dealloced_not_returned_by_alloc)
        /*002c*/ 	.word	0x00000000


	//----- nvinfo : EIATTR_FRAME_SIZE
	.align		4
.L_25:
        /*0030*/ 	.byte	0x04, 0x11
        /*0032*/ 	.short	(.L_27 - .L_26)
	.align		4
.L_26:
        /*0034*/ 	.word	index@(_ZN7cutlass13device_kernelINS_4gemm6kernel13GemmUniversalIN4cute5tupleIJiiiiEEENS1_10collective13CollectiveMmaINS1_35MainloopSm100TmaUmmaWarpSpecializedILi7ELi2ELi4ENS5_IJNS4_1CILi1EEESB_SB_EEEEENS5_IJNSA_ILi64EEENSA_ILi256EEENSA_ILi32EEEEEENS_6half_tENS5_IJlSB_lEEESI_SJ_NS4_8TiledMMAINS4_8MMA_AtomIJNS4_20SM100_MMA_F16BF16_SSISI_SI_fLi64ELi256ELNS4_4UMMA5MajorE0ELSO_0ELNSN_7ScaleInE0ELSP_0EEEEEENS4_6LayoutISC_NS5_IJNSA_ILi0EEEST_ST_EEEEENS5_IJNS4_10UnderscoreESW_SW_EEEEENS4_13SM90_TMA_LOADENS4_14ComposedLayoutINS4_7SwizzleILi2ELi4ELi3EEENS4_18smem_ptr_flag_bitsILi16EEENSS_INS5_IJNSA_ILi8EEESG_EEENS5_IJSG_SB_EEEEEEEvNS4_8identityESZ_S19_vS1A_EENS_8epilogue10collective18CollectiveEpilogueINS1C_23Sm100TmaWarpSpecializedILi4ELi2ELi32ELb1ELb0EEEJSH_NS5_IJNSS_ISE_SB_EES1H_EEESI_SJ_SI_SJ_NS1C_6fusion15FusionCallbacksIS1G_NS1J_17LinearCombinationISI_fSI_fLNS_15FloatRoundStyleE2EEESH_S1I_JEEENS4_5SM1004TMEM4LOAD26SM100_TMEM_LOAD_16dp256b8xESZ_NS10_INS11_ILi3ELi4ELi3EEES14_NSS_INS5_IJS15_SE_EEENS5_IJSE_SB_EEEEEEENS4_17SM75_U32x4_LDSM_NENS4_14SM90_TMA_STOREES1X_NS4_17SM90_U32x4_STSM_NENS4_39AutoVectorizingCopyWithAssumedAlignmentILi128EEEEEEvvEEEEvNT_6ParamsE)
        /*0038*/ 	.word	0x00000000


	//----- nvinfo : EIATTR_MIN_STACK_SIZE
	.align		4
.L_27:
        /*003c*/ 	.byte	0x04, 0x12
        /*003e*/ 	.short	(.L_29 - .L_28)
	.align		4
.L_28:
        /*0040*/ 	.word	index@(_ZN7cutlass13device_kernelINS_4gemm6kernel13GemmUniversalIN4cute5tupleIJiiiiEEENS1_10collective13CollectiveMmaINS1_35MainloopSm100TmaUmmaWarpSpecializedILi7ELi2ELi4ENS5_IJNS4_1CILi1EEESB_SB_EEEEENS5_IJNSA_ILi64EEENSA_ILi256EEENSA_ILi32EEEEEENS_6half_tENS5_IJlSB_lEEESI_SJ_NS4_8TiledMMAINS4_8MMA_AtomIJNS4_20SM100_MMA_F16BF16_SSISI_SI_fLi64ELi256ELNS4_4UMMA5MajorE0ELSO_0ELNSN_7ScaleInE0ELSP_0EEEEEENS4_6LayoutISC_NS5_IJNSA_ILi0EEEST_ST_EEEEENS5_IJNS4_10UnderscoreESW_SW_EEEEENS4_13SM90_TMA_LOADENS4_14ComposedLayoutINS4_7SwizzleILi2ELi4ELi3EEENS4_18smem_ptr_flag_bitsILi16EEENSS_INS5_IJNSA_ILi8EEESG_EEENS5_IJSG_SB_EEEEEEEvNS4_8identityESZ_S19_vS1A_EENS_8epilogue10collective18CollectiveEpilogueINS1C_23Sm100TmaWarpSpecializedILi4ELi2ELi32ELb1ELb0EEEJSH_NS5_IJNSS_ISE_SB_EES1H_EEESI_SJ_SI_SJ_NS1C_6fusion15FusionCallbacksIS1G_NS1J_17LinearCombinationISI_fSI_fLNS_15FloatRoundStyleE2EEESH_S1I_JEEENS4_5SM1004TMEM4LOAD26SM100_TMEM_LOAD_16dp256b8xESZ_NS10_INS11_ILi3ELi4ELi3EEES14_NSS_INS5_IJS15_SE_EEENS5_IJSE_SB_EEEEEEENS4_17SM75_U32x4_LDSM_NENS4_14SM90_TMA_STOREES1X_NS4_17SM90_U32x4_STSM_NENS4_39AutoVectorizingCopyWithAssumedAlignmentILi128EEEEEEvvEEEEvNT_6ParamsE)
        /*0044*/ 	.word	0x00000000
.L_29:


//--------------------- .nv.compat                --------------------------
	.section	.nv.compat,"",@"SHT_CUDA_COMPAT_INFO"
	.align	4
        /*0000*/ 	.byte	0x02, 0x09, 0x01, 0x00, 0x02, 0x02, 0x02, 0x00, 0x02, 0x05, 0x05, 0x00, 0x03, 0x07, 0x01, 0x01
        /*0010*/ 	.byte	0x02, 0x03, 0x01, 0x00, 0x02, 0x06, 0x01, 0x00, 0x04, 0x0b, 0x08, 0x00, 0x09, 0x00, 0x00, 0x00
        /*0020*/ 	.byte	0x00, 0x00, 0x00, 0x00


//--------------------- .nv.info._ZN7cutlass13device_kernelINS_4gemm6kernel13GemmUniversalIN4cute5tupleIJiiiiEEENS1_10collective13CollectiveMmaINS1_35MainloopSm100TmaUmmaWarpSpecializedILi7ELi2ELi4ENS5_IJNS4_1CILi1EEESB_SB_EEEEENS5_IJNSA_ILi64EEENSA_ILi256EEENSA_ILi32EEEEEENS_6half_tENS5_IJlSB_lEEESI_SJ_NS4_8TiledMMAINS4_8MMA_AtomIJNS4_20SM100_MMA_F16BF16_SSISI_SI_fLi64ELi256ELNS4_4UMMA5MajorE0ELSO_0ELNSN_7ScaleInE0ELSP_0EEEEEENS4_6LayoutISC_NS5_IJNSA_ILi0EEEST_ST_EEEEENS5_IJNS4_10UnderscoreESW_SW_EEEEENS4_13SM90_TMA_LOADENS4_14ComposedLayoutINS4_7SwizzleILi2ELi4ELi3EEENS4_18smem_ptr_flag_bitsILi16EEENSS_INS5_IJNSA_ILi8EEESG_EEENS5_IJSG_SB_EEEEEEEvNS4_8identityESZ_S19_vS1A_EENS_8epilogue10collective18CollectiveEpilogueINS1C_23Sm100TmaWarpSpecializedILi4ELi2ELi32ELb1ELb0EEEJSH_NS5_IJNSS_ISE_SB_EES1H_EEESI_SJ_SI_SJ_NS1C_6fusion15FusionCallbacksIS1G_NS1J_17LinearCombinationISI_fSI_fLNS_15FloatRoundStyleE2EEESH_S1I_JEEENS4_5SM1004TMEM4LOAD26SM100_TMEM_LOAD_16dp256b8xESZ_NS10_INS11_ILi3ELi4ELi3EEES14_NSS_INS5_IJS15_SE_EEENS5_IJSE_SB_EEEEEEENS4_17SM75_U32x4_LDSM_NENS4_14SM90_TMA_STOREES1X_NS4_17SM90_U32x4_STSM_NENS4_39AutoVectorizingCopyWithAssumedAlignmentILi128EEEEEEvvEEEEvNT_6ParamsE --------------------------
	.section	.nv.info._ZN7cutlass13device_kernelINS_4gemm6kernel13GemmUniversalIN4cute5tupleIJiiiiEEENS1_10collective13CollectiveMmaINS1_35MainloopSm100TmaUmmaWarpSpecializedILi7ELi2ELi4ENS5_IJNS4_1CILi1EEESB_SB_EEEEENS5_IJNSA_ILi64EEENSA_ILi256EEENSA_ILi32EEEEEENS_6half_tENS5_IJlSB_lEEESI_SJ_NS4_8TiledMMAINS4_8MMA_AtomIJNS4_20SM100_MMA_F16BF16_SSISI_SI_fLi64ELi256ELNS4_4UMMA5MajorE0ELSO_0ELNSN_7ScaleInE0ELSP_0EEEEEENS4_6LayoutISC_NS5_IJNSA_ILi0EEEST_ST_EEEEENS5_IJNS4_10UnderscoreESW_SW_EEEEENS4_13SM90_TMA_LOADENS4_14ComposedLayoutINS4_7SwizzleILi2ELi4ELi3EEENS4_18smem_ptr_flag_bitsILi16EEENSS_INS5_IJNSA_ILi8EEESG_EEENS5_IJSG_SB_EEEEEEEvNS4_8identityESZ_S19_vS1A_EENS_8epilogue10collective18CollectiveEpilogueINS1C_23Sm100TmaWarpSpecializedILi4ELi2ELi32ELb1ELb0EEEJSH_NS5_IJNSS_ISE_SB_EES1H_EEESI_SJ_SI_SJ_NS1C_6fusion15FusionCallbacksIS1G_NS1J_17LinearCombinationISI_fSI_fLNS_15FloatRoundStyleE2EEESH_S1I_JEEENS4_5SM1004TMEM4LOAD26SM100_TMEM_LOAD_16dp256b8xESZ_NS10_INS11_ILi3ELi4ELi3EEES14_NSS_INS5_IJS15_SE_EEENS5_IJSE_SB_EEEEEEENS4_17SM75_U32x4_LDSM_NENS4_14SM90_TMA_STOREES1X_NS4_17SM90_U32x4_STSM_NENS4_39AutoVectorizingCopyWithAssumedAlignmentILi128EEEEEEvvEEEEvNT_6ParamsE,"",@"SHT_CUDA_INFO"
	.sectionflags	@""
	.align	4


	//----- nvinfo : EIATTR_CUDA_API_VERSION
	.align		4
        /*0000*/ 	.byte	0x04, 0x37
        /*0002*/ 	.short	(.L_31 - .L_30)
.L_30:
        /*0004*/ 	.word	0x00000082


	//----- nvinfo : EIATTR_KPARAM_INFO
	.align		4
.L_31:
        /*0008*/ 	.byte	0x04, 0x17
        /*000a*/ 	.short	(.L_33 - .L_32)
.L_32:
        /*000c*/ 	.word	0x00000000
        /*0010*/ 	.short	0x0000
        /*0012*/ 	.short	0x0000
        /*0014*/ 	.byte	0x00, 0xf0, 0x01, 0x20


	//----- nvinfo : EIATTR_AT_ENTRY_FRAGMENTS
	.align		4
.L_33:
        /*0018*/ 	.byte	0x04, 0x4f
        /*001a*/ 	.short	(.L_35 - .L_34)


	//   ....[0]....
.L_34:
        /*001c*/ 	.word	0x00000006


	//----- nvinfo : EIATTR_RESERVED_SMEM_USED
	.align		4
.L_35:
        /*0020*/ 	.byte	0x01, 0x41
	.zero		2


	//----- nvinfo : EIATTR_SPARSE_MMA_MASK
	.align		4
        /*0024*/ 	.byte	0x03, 0x50
        /*0026*/ 	.short	0x0000


	//----- nvinfo : EIATTR_TCGEN05_1CTA_USED
	.align		4
        /*0028*/ 	.byte	0x01, 0x51
	.zero		2


	//----- nvinfo : EIATTR_MAXREG_COUNT
	.align		4
        /*002c*/ 	.byte	0x03, 0x1b
        /*002e*/ 	.short	0x00ff


	//----- nvinfo : EIATTR_NUM_BARRIERS
	.align		4
        /*0030*/ 	.byte	0x02, 0x4c
        /*0032*/ 	.byte	0x07
	.zero		1


	//----- nvinfo : EIATTR_EXTERNS
	.align		4
        /*0034*/ 	.byte	0x04, 0x0f
        /*0036*/ 	.short	(.L_37 - .L_36)


	//   ....[0]....
	.align		4
.L_36:
        /*0038*/ 	.word	index@(__assertfail)


	//----- nvinfo : EIATTR_MERCURY_ISA_VERSION
	.align		4
.L_37:
        /*003c*/ 	.byte	0x03, 0x5f
        /*003e*/ 	.short	0x0101


	//----- nvinfo : EIATTR_INT_WARP_WIDE_INSTR_OFFSETS
	.align		4
        /*0040*/ 	.byte	0x04, 0x31
        /*0042*/ 	.short	(.L_39 - .L_38)


	//   ....[0]....
.L_38:
        /*0044*/ 	.word	0x00001e40


	//   ....[1]....
        /*0048*/ 	.word	0x000039b0


	//   ....[2]....
        /*004c*/ 	.word	0x000039e0


	//   ....[3]....
        /*0050*/ 	.word	0x00003a30


	//   ....[4]....
        /*0054*/ 	.word	0x00004350


	//   ....[5]....
        /*0058*/ 	.word	0x000043b0


	//   ....[6]....
        /*005c*/ 	.word	0x00004490


	//   ....[7]....
        /*0060*/ 	.word	0x00004500


	//   ....[8]....
        /*0064*/ 	.word	0x00004610


	//   ....[9]....
        /*0068*/ 	.word	0x000046a0


	//   ....[10]....
        /*006c*/ 	.word	0x00004870


	//   ....[11]....
        /*0070*/ 	.word	0x000049d0


	//----- nvinfo : EIATTR_COOP_GROUP_MASK_REGIDS
	.align		4
.L_39:
        /*0074*/ 	.byte	0x04, 0x29
        /*0076*/ 	.short	(.L_41 - .L_40)


	//   ....[0]....
.L_40:
        /*0078*/ 	.word	0xffffffff


	//   ....[1]....
        /*007c*/ 	.word	0xffffffff


	//   ....[2]....
        /*0080*/ 	.word	0xffffffff


	//   ....[3]....
        /*0084*/ 	.word	0xffffffff


	//   ....[4]....
        /*0088*/ 	.word	0xffffffff


	//   ....[5]....
        /*008c*/ 	.word	0xffffffff


	//   ....[6]....
        /*0090*/ 	.word	0xffffffff


	//   ....[7]....
        /*0094*/ 	.word	0xffffffff


	//   ....[8]....
        /*0098*/ 	.word	0xffffffff


	//   ....[9]....
        /*009c*/ 	.word	0xffffffff


	//   ....[10]....
        /*00a0*/ 	.word	0xffffffff


	//   ....[11]....
        /*00a4*/ 	.word	0xffffffff


	//   ....[12]....
        /*00a8*/ 	.word	0xffffffff


	//----- nvinfo : EIATTR_COOP_GROUP_INSTR_OFFSETS
	.align		4
.L_41:
        /*00ac*/ 	.byte	0x04, 0x28
        /*00ae*/ 	.short	(.L_43 - .L_42)


	//   ....[0]....
.L_42:
        /*00b0*/ 	.word	0x00000090


	//   ....[1]....
        /*00b4*/ 	.word	0x000004d0


	//   ....[2]....
        /*00b8*/ 	.word	0x000006a0


	//   ....[3]....
        /*00bc*/ 	.word	0x00000840


	//   ....[4]....
        /*00c0*/ 	.word	0x00000940


	//   ....[5]....
        /*00c4*/ 	.word	0x00000ab0


	//   ....[6]....
        /*00c8*/ 	.word	0x00000c50


	//   ....[7]....
        /*00cc*/ 	.word	0x00001d20


	//   ....[8]....
        /*00d0*/ 	.word	0x00002cb0


	//   ....[9]....
        /*00d4*/ 	.word	0x00002ec0


	//   ....[10]....
        /*00d8*/ 	.word	0x00002ef0


	//   ....[11]....
        /*00dc*/ 	.word	0x000038a0


	//   ....[12]....
        /*00e0*/ 	.word	0x00003ad0


	//----- nvinfo : EIATTR_VRC_CTA_INIT_COUNT
	.align		4
.L_43:
        /*00e4*/ 	.byte	0x02, 0x4a
        /*00e6*/ 	.byte	0x80
	.zero		1


	//----- nvinfo : EIATTR_SYSCALL_OFFSETS
	.align		4
        /*00e8*/ 	.byte	0x04, 0x46
        /*00ea*/ 	.short	(.L_45 - .L_44)


	//   ....[0]....
.L_44:
        /*00ec*/ 	.word	0x00005480


	//   ....[1]....
        /*00f0*/ 	.word	0x00005570


	//   ....[2]....
        /*00f4*/ 	.word	0x00005da0


	//   ....[3]....
        /*00f8*/ 	.word	0x00006a60


	//   ....[4]....
        /*00fc*/ 	.word	0x000076c0


	//   ....[5]....
        /*0100*/ 	.word	0x00008320


	//----- nvinfo : EIATTR_MBARRIER_INSTR_OFFSETS
	.align		4
.L_45:
        /*0104*/ 	.byte	0x04, 0x39
        /*0106*/ 	.short	(.L_47 - .L_46)


	//   ....[0]....
.L_46:
        /*0108*/ 	.word	0x000005b0
        /*010c*/ 	.word	0x000000ff
        /*0110*/ 	.word	0x00000000
        /*0114*/ 	.short	0x0100
        /*0116*/ 	.byte	0x05
	.zero		1


	//   ....[1]....
        /*0118*/ 	.word	0x000005c0
        /*011c*/ 	.word	0x000000ff
        /*0120*/ 	.word	0x00000038
        /*0124*/ 	.short	0x0100
        /*0126*/ 	.byte	0x05
	.zero		1


	//   ....[2]....
        /*0128*/ 	.word	0x000005d0
        /*012c*/ 	.word	0x000000ff
        /*0130*/ 	.word	0x00000008
        /*0134*/ 	.short	0x0100
        /*0136*/ 	.byte	0x05
	.zero		1


	//   ....[3]....
        /*0138*/ 	.word	0x000005e0
        /*013c*/ 	.word	0x000000ff
        /*0140*/ 	.word	0x00000040
        /*0144*/ 	.short	0x0100
        /*0146*/ 	.byte	0x05
	.zero		1


	//   ....[4]....
        /*0148*/ 	.word	0x000005f0
        /*014c*/ 	.word	0x000000ff
        /*0150*/ 	.word	0x00000010
        /*0154*/ 	.short	0x0100
        /*0156*/ 	.byte	0x05
	.zero		1


	//   ....[5]....
        /*0158*/ 	.word	0x00000600
        /*015c*/ 	.word	0x000000ff
        /*0160*/ 	.word	0x00000048
        /*0164*/ 	.short	0x0100
        /*0166*/ 	.byte	0x05
	.zero		1


	//   ....[6]....
        /*0168*/ 	.word	0x00000610
        /*016c*/ 	.word	0x000000ff
        /*0170*/ 	.word	0x00000018
        /*0174*/ 	.short	0x0100
        /*0176*/ 	.byte	0x05
	.zero		1


	//   ....[7]....
        /*0178*/ 	.word	0x00000620
        /*017c*/ 	.word	0x000000ff
        /*0180*/ 	.word	0x00000050
        /*0184*/ 	.short	0x0100
        /*0186*/ 	.byte	0x05
	.zero		1


	//   ....[8]....
        /*0188*/ 	.word	0x00000630
        /*018c*/ 	.word	0x000000ff
        /*0190*/ 	.word	0x00000020
        /*0194*/ 	.short	0x0100
        /*0196*/ 	.byte	0x05
	.zero		1


	//   ....[9]....
        /*0198*/ 	.word	0x00000640
        /*019c*/ 	.word	0x000000ff
        /*01a0*/ 	.word	0x00000058
        /*01a4*/ 	.short	0x0100
        /*01a6*/ 	.byte	0x05
	.zero		1


	//   ....[10]....
        /*01a8*/ 	.word	0x00000650
        /*01ac*/ 	.word	0x000000ff
        /*01b0*/ 	.word	0x00000028
        /*01b4*/ 	.short	0x0100
        /*01b6*/ 	.byte	0x05
	.zero		1


	//   ....[11]....
        /*01b8*/ 	.word	0x00000660
        /*01bc*/ 	.word	0x000000ff
        /*01c0*/ 	.word	0x00000060
        /*01c4*/ 	.short	0x0100
        /*01c6*/ 	.byte	0x05
	.zero		1


	//   ....[12]....
        /*01c8*/ 	.word	0x00000670
        /*01cc*/ 	.word	0x000000ff
        /*01d0*/ 	.word	0x00000030
        /*01d4*/ 	.short	0x0100
        /*01d6*/ 	.byte	0x05
	.zero		1


	//   ....[13]....
        /*01d8*/ 	.word	0x00000680
        /*01dc*/ 	.word	0x000000ff
        /*01e0*/ 	.word	0x00000068
        /*01e4*/ 	.short	0x0100
        /*01e6*/ 	.byte	0x05
	.zero		1


	//   ....[14]....
        /*01e8*/ 	.word	0x000007b0
        /*01ec*/ 	.word	0x000000ff
        /*01f0*/ 	.word	0x00000070
        /*01f4*/ 	.short	0x0100
        /*01f6*/ 	.byte	0x07
	.zero		1


	//   ....[15]....
        /*01f8*/ 	.word	0x000007c0
        /*01fc*/ 	.word	0x000000ff
        /*0200*/ 	.word	0x00000090
        /*0204*/ 	.short	0x0100
        /*0206*/ 	.byte	0x07
	.zero		1


	//   ....[16]....
        /*0208*/ 	.word	0x000007d0
        /*020c*/ 	.word	0x000000ff
        /*0210*/ 	.word	0x00000078
        /*0214*/ 	.short	0x0100
        /*0216*/ 	.byte	0x07
	.zero		1


	//   ....[17]....
        /*0218*/ 	.word	0x000007e0
        /*021c*/ 	.word	0x000000ff
        /*0220*/ 	.word	0x00000098
        /*0224*/ 	.short	0x0100
        /*0226*/ 	.byte	0x07
	.zero		1


	//   ....[18]....
        /*0228*/ 	.word	0x000007f0
        /*022c*/ 	.word	0x000000ff
        /*0230*/ 	.word	0x00000080
        /*0234*/ 	.short	0x0100
        /*0236*/ 	.byte	0x07
	.zero		1


	//   ....[19]....
        /*0238*/ 	.word	0x00000800
        /*023c*/ 	.word	0x000000ff
        /*0240*/ 	.word	0x000000a0
        /*0244*/ 	.short	0x0100
        /*0246*/ 	.byte	0x07
	.zero		1


	//   ....[20]....
        /*0248*/ 	.word	0x00000810
        /*024c*/ 	.word	0x000000ff
        /*0250*/ 	.word	0x00000088
        /*0254*/ 	.short	0x0100
        /*0256*/ 	.byte	0x07
	.zero		1


	//   ....[21]....
        /*0258*/ 	.word	0x00000820
        /*025c*/ 	.word	0x000000ff
        /*0260*/ 	.word	0x000000a8
        /*0264*/ 	.short	0x0100
        /*0266*/ 	.byte	0x07
	.zero		1


	//   ....[22]....
        /*0268*/ 	.word	0x00000910
        /*026c*/ 	.word	0x000000ff
        /*0270*/ 	.word	0x000000b0
        /*0274*/ 	.short	0x0100
        /*0276*/ 	.byte	0x05
	.zero		1


	//   ....[23]....
        /*0278*/ 	.word	0x00000920
        /*027c*/ 	.word	0x000000ff
        /*0280*/ 	.word	0x000000b8
        /*0284*/ 	.short	0x0100
        /*0286*/ 	.byte	0x05
	.zero		1


	//   ....[24]....
        /*0288*/ 	.word	0x00000a60
        /*028c*/ 	.word	0x000000ff
        /*0290*/ 	.word	0x000000c0
        /*0294*/ 	.short	0x0100
        /*0296*/ 	.byte	0x05
	.zero		1


	//   ....[25]....
        /*0298*/ 	.word	0x00000a70
        /*029c*/ 	.word	0x000000ff
        /*02a0*/ 	.word	0x000000d0
        /*02a4*/ 	.short	0x0100
        /*02a6*/ 	.byte	0x05
	.zero		1


	//   ....[26]....
        /*02a8*/ 	.word	0x00000a80
        /*02ac*/ 	.word	0x000000ff
        /*02b0*/ 	.word	0x000000c8
        /*02b4*/ 	.short	0x0100
        /*02b6*/ 	.byte	0x05
	.zero		1


	//   ....[27]....
        /*02b8*/ 	.word	0x00000a90
        /*02bc*/ 	.word	0x000000ff
        /*02c0*/ 	.word	0x000000d8
        /*02c4*/ 	.short	0x0100
        /*02c6*/ 	.byte	0x05
	.zero		1


	//   ....[28]....
        /*02c8*/ 	.word	0x00000bc0
        /*02cc*/ 	.word	0x000000ff
        /*02d0*/ 	.word	0x000000e0
        /*02d4*/ 	.short	0x0100
        /*02d6*/ 	.byte	0x07
	.zero		1


	//   ....[29]....
        /*02d8*/ 	.word	0x00000bd0
        /*02dc*/ 	.word	0x000000ff
        /*02e0*/ 	.word	0x00000100
        /*02e4*/ 	.short	0x0100
        /*02e6*/ 	.byte	0x07
	.zero		1


	//   ....[30]....
        /*02e8*/ 	.word	0x00000be0
        /*02ec*/ 	.word	0x000000ff
        /*02f0*/ 	.word	0x000000e8
        /*02f4*/ 	.short	0x0100
        /*02f6*/ 	.byte	0x07
	.zero		1


	//   ....[31]....
        /*02f8*/ 	.word	0x00000bf0
        /*02fc*/ 	.word	0x000000ff
        /*0300*/ 	.word	0x00000108
        /*0304*/ 	.short	0x0100
        /*0306*/ 	.byte	0x07
	.zero		1


	//   ....[32]....
        /*0308*/ 	.word	0x00000c00
        /*030c*/ 	.word	0x000000ff
        /*0310*/ 	.word	0x000000f0
        /*0314*/ 	.short	0x0100
        /*0316*/ 	.byte	0x07
	.zero		1


	//   ....[33]....
        /*0318*/ 	.word	0x00000c10
        /*031c*/ 	.word	0x000000ff
        /*0320*/ 	.word	0x00000110
        /*0324*/ 	.short	0x0100
        /*0326*/ 	.byte	0x07
	.zero		1


	//   ....[34]....
        /*0328*/ 	.word	0x00000c20
        /*032c*/ 	.word	0x000000ff
        /*0330*/ 	.word	0x000000f8
        /*0334*/ 	.short	0x0100
        /*0336*/ 	.byte	0x07
	.zero		1


	//   ....[35]....
        /*0338*/ 	.word	0x00000c30
        /*033c*/ 	.word	0x000000ff
        /*0340*/ 	.word	0x00000118
        /*0344*/ 	.short	0x0100
        /*0346*/ 	.byte	0x07
	.zero		1


	//   ....[36]....
        /*0348*/ 	.word	0x00000d20
        /*034c*/ 	.word	0x000000ff
        /*0350*/ 	.word	0x00000120
        /*0354*/ 	.short	0x0100
        /*0356*/ 	.byte	0x05
	.zero		1


	//   ....[37]....
        /*0358*/ 	.word	0x00000d30
        /*035c*/ 	.word	0x000000ff
        /*0360*/ 	.word	0x00000130
        /*0364*/ 	.short	0x0100
        /*0366*/ 	.byte	0x05
	.zero		1


	//   ....[38]....
        /*0368*/ 	.word	0x00000d40
        /*036c*/ 	.word	0x000000ff
        /*0370*/ 	.word	0x00000128
        /*0374*/ 	.short	0x0100
        /*0376*/ 	.byte	0x05
	.zero		1


	//   ....[39]....
        /*0378*/ 	.word	0x00000d50
        /*037c*/ 	.word	0x000000ff
        /*0380*/ 	.word	0x00000138
        /*0384*/ 	.short	0x0100
        /*0386*/ 	.byte	0x05
	.zero		1


	//   ....[40]....
        /*0388*/ 	.word	0x00001620
        /*038c*/ 	.word	0x00000002
        /*0390*/ 	.word	0x00000130
        /*0394*/ 	.short	0x010a
        /*0396*/ 	.byte	0xff
	.zero		1


	//   ....[41]....
        /*0398*/ 	.word	0x00001650
        /*039c*/ 	.word	0x00000002
        /*03a0*/ 	.word	0x00000120
        /*03a4*/ 	.short	0x0101
        /*03a6*/ 	.byte	0xff
	.zero		1


	//   ....[42]....
        /*03a8*/ 	.word	0x00001720
        /*03ac*/ 	.word	0x000000ff
        /*03b0*/ 	.word	0x00000038
        /*03b4*/ 	.short	0x010a
        /*03b6*/ 	.byte	0x08
	.zero		1


	//   ....[43]....
        /*03b8*/ 	.word	0x000017c0
        /*03bc*/ 	.word	0x000000ff
        /*03c0*/ 	.word	0x00000038
        /*03c4*/ 	.short	0x010a
        /*03c6*/ 	.byte	0x21
	.zero		1


	//   ....[44]....
        /*03c8*/ 	.word	0x00001910
        /*03cc*/ 	.word	0x000000ff
        /*03d0*/ 	.word	0x00000038
        /*03d4*/ 	.short	0x010a
        /*03d6*/ 	.byte	0x08
	.zero		1


	//   ....[45]....
        /*03d8*/ 	.word	0x00001a20
        /*03dc*/ 	.word	0x000000ff
        /*03e0*/ 	.word	0x000000b8
        /*03e4*/ 	.short	0x0101
        /*03e6*/ 	.byte	0x04
	.zero		1


	//   ....[46]....
        /*03e8*/ 	.word	0x00001a40
        /*03ec*/ 	.word	0x000000ff
        /*03f0*/ 	.word	0x00000038
        /*03f4*/ 	.short	0x010a
        /*03f6*/ 	.byte	0x08
	.zero		1


	//   ....[47]....
        /*03f8*/ 	.word	0x00001ac0
        /*03fc*/ 	.word	0x000000ff
        /*0400*/ 	.word	0x00000038
        /*0404*/ 	.short	0x010a
        /*0406*/ 	.byte	0x11
	.zero		1


	//   ....[48]....
        /*0408*/ 	.word	0x00001c10
        /*040c*/ 	.word	0x000000ff
        /*0410*/ 	.word	0x00000038
        /*0414*/ 	.short	0x010a
        /*0416*/ 	.byte	0x08
	.zero		1


	//   ....[49]....
        /*0418*/ 	.word	0x00001d50
        /*041c*/ 	.word	0x00000002
        /*0420*/ 	.word	0x000000c0
        /*0424*/ 	.short	0x010a
        /*0426*/ 	.byte	0xff
	.zero		1


	//   ....[50]....
        /*0428*/ 	.word	0x00001e10
        /*042c*/ 	.word	0x00000002
        /*0430*/ 	.word	0x00000000
        /*0434*/ 	.short	0x0101
        /*0436*/ 	.byte	0xff
	.zero		1


	//   ....[51]....
        /*0438*/ 	.word	0x00002370
        /*043c*/ 	.word	0x000000ff
        /*0440*/ 	.word	0x00000000
        /*0444*/ 	.short	0x010a
        /*0446*/ 	.byte	0x05
	.zero		1


	//   ....[52]....
        /*0448*/ 	.word	0x00002400
        /*044c*/ 	.word	0x000000ff
        /*0450*/ 	.word	0x00000000
        /*0454*/ 	.short	0x010a
        /*0456*/ 	.byte	0x05
	.zero		1


	//   ....[53]....
        /*0458*/ 	.word	0x00002490
        /*045c*/ 	.word	0x000000ff
        /*0460*/ 	.word	0x00000000
        /*0464*/ 	.short	0x010a
        /*0466*/ 	.byte	0x05
	.zero		1


	//   ....[54]....
        /*0468*/ 	.word	0x00002520
        /*046c*/ 	.word	0x000000ff
        /*0470*/ 	.word	0x00000000
        /*0474*/ 	.short	0x010a
        /*0476*/ 	.byte	0x05
	.zero		1


	//   ....[55]....
        /*0478*/ 	.word	0x000025b0
        /*047c*/ 	.word	0x000000ff
        /*0480*/ 	.word	0x00000000
        /*0484*/ 	.short	0x010a
        /*0486*/ 	.byte	0x05
	.zero		1


	//   ....[56]....
        /*0488*/ 	.word	0x00002640
        /*048c*/ 	.word	0x000000ff
        /*0490*/ 	.word	0x00000000
        /*0494*/ 	.short	0x010a
        /*0496*/ 	.byte	0x05
	.zero		1


	//   ....[57]....
        /*0498*/ 	.word	0x000026e0
        /*049c*/ 	.word	0x00000000
        /*04a0*/ 	.word	0x00000000
        /*04a4*/ 	.short	0x010a
        /*04a6*/ 	.byte	0xff
	.zero		1


	//   ....[58]....
        /*04a8*/ 	.word	0x00002800
        /*04ac*/ 	.word	0x00000000
        /*04b0*/ 	.word	0x00000120
        /*04b4*/ 	.short	0x010a
        /*04b6*/ 	.byte	0xff
	.zero		1


	//   ....[59]....
        /*04b8*/ 	.word	0x00002870
        /*04bc*/ 	.word	0x00000000
        /*04c0*/ 	.word	0x00000000
        /*04c4*/ 	.short	0x0101
        /*04c6*/ 	.byte	0xff
	.zero		1


	//   ....[60]....
        /*04c8*/ 	.word	0x00002890
        /*04cc*/ 	.word	0x000000ff
        /*04d0*/ 	.word	0x000000d0
        /*04d4*/ 	.short	0x010a
        /*04d6*/ 	.byte	0x05
	.zero		1


	//   ....[61]....
        /*04d8*/ 	.word	0x000029b0
        /*04dc*/ 	.word	0x00000000
        /*04e0*/ 	.word	0x000000c0
        /*04e4*/ 	.short	0x010a
        /*04e6*/ 	.byte	0xff
	.zero		1


	//   ....[62]....
        /*04e8*/ 	.word	0x00002ab0
        /*04ec*/ 	.word	0x00000000
        /*04f0*/ 	.word	0x00000000
        /*04f4*/ 	.short	0x0101
        /*04f6*/ 	.byte	0xff
	.zero		1


	//   ....[63]....
        /*04f8*/ 	.word	0x00002b40
        /*04fc*/ 	.word	0x000000ff
        /*0500*/ 	.word	0x000000d0
        /*0504*/ 	.short	0x0106
        /*0506*/ 	.byte	0x05
	.zero		1


	//   ....[64]....
        /*0508*/ 	.word	0x00002b60
        /*050c*/ 	.word	0x000000ff
        /*0510*/ 	.word	0x000000d0
        /*0514*/ 	.short	0x010a
        /*0516*/ 	.byte	0x05
	.zero		1


	//   ....[65]....
        /*0518*/ 	.word	0x00002bf0
        /*051c*/ 	.word	0x000000ff
        /*0520*/ 	.word	0x000000d0
        /*0524*/ 	.short	0x0106
        /*0526*/ 	.byte	0x04
	.zero		1


	//   ....[66]....
        /*0528*/ 	.word	0x00002c30
        /*052c*/ 	.word	0x00000000
        /*0530*/ 	.word	0x000000d0
        /*0534*/ 	.short	0x010a
        /*0536*/ 	.byte	0xff
	.zero		1


	//   ....[67]....
        /*0538*/ 	.word	0x00003130
        /*053c*/ 	.word	0x00000000
        /*0540*/ 	.word	0x000000c0
        /*0544*/ 	.short	0x010a
        /*0546*/ 	.byte	0xff
	.zero		1


	//   ....[68]....
        /*0548*/ 	.word	0x00003230
        /*054c*/ 	.word	0x00000003
        /*0550*/ 	.word	0x00000000
        /*0554*/ 	.short	0x0101
        /*0556*/ 	.byte	0xff
	.zero		1


	//   ....[69]....
        /*0558*/ 	.word	0x00003240
        /*055c*/ 	.word	0x000000ff
        /*0560*/ 	.word	0x00000000
        /*0564*/ 	.short	0x010a
        /*0566*/ 	.byte	0x04
	.zero		1


	//   ....[70]....
        /*0568*/ 	.word	0x000032c0
        /*056c*/ 	.word	0x000000ff
        /*0570*/ 	.word	0x00000100
        /*0574*/ 	.short	0x010a
        /*0576*/ 	.byte	0x08
	.zero		1


	//   ....[71]....
        /*0578*/ 	.word	0x000033a0
        /*057c*/ 	.word	0x000000ff
        /*0580*/ 	.word	0x00000000
        /*0584*/ 	.short	0x010a
        /*0586*/ 	.byte	0x07
	.zero		1


	//   ....[72]....
        /*0588*/ 	.word	0x000034e0
        /*058c*/ 	.word	0x000000ff
        /*0590*/ 	.word	0x00000000
        /*0594*/ 	.short	0x010a
        /*0596*/ 	.byte	0x04
	.zero		1


	//   ....[73]....
        /*0598*/ 	.word	0x000036d0
        /*059c*/ 	.word	0x000000ff
        /*05a0*/ 	.word	0x00000000
        /*05a4*/ 	.short	0x010a
        /*05a6*/ 	.byte	0x05
	.zero		1


	//   ....[74]....
        /*05a8*/ 	.word	0x00003760
        /*05ac*/ 	.word	0x000000ff
        /*05b0*/ 	.word	0x00000000
        /*05b4*/ 	.short	0x010a
        /*05b6*/ 	.byte	0x05
	.zero		1


	//   ....[75]....
        /*05b8*/ 	.word	0x000037f0
        /*05bc*/ 	.word	0x000000ff
        /*05c0*/ 	.word	0x00000000
        /*05c4*/ 	.short	0x010a
        /*05c6*/ 	.byte	0x05
	.zero		1


	//   ....[76]....
        /*05c8*/ 	.word	0x00003880
        /*05cc*/ 	.word	0x000000ff
        /*05d0*/ 	.word	0x00000000
        /*05d4*/ 	.short	0x010a
        /*05d6*/ 	.byte	0x07
	.zero		1


	//   ....[77]....
        /*05d8*/ 	.word	0x00003d00
        /*05dc*/ 	.word	0x00000000
        /*05e0*/ 	.word	0x000000c0
        /*05e4*/ 	.short	0x010a
        /*05e6*/ 	.byte	0xff
	.zero		1


	//   ....[78]....
        /*05e8*/ 	.word	0x00003dc0
        /*05ec*/ 	.word	0x00000000
        /*05f0*/ 	.word	0x00000000
        /*05f4*/ 	.short	0x0101
        /*05f6*/ 	.byte	0xff
	.zero		1


	//   ....[79]....
        /*05f8*/ 	.word	0x000040e0
        /*05fc*/ 	.word	0x000000ff
        /*0600*/ 	.word	0x000000b8
        /*0604*/ 	.short	0x010a
        /*0606*/ 	.byte	0x07
	.zero		1


	//   ....[80]....
        /*0608*/ 	.word	0x000042d0
        /*060c*/ 	.word	0x000000ff
        /*0610*/ 	.word	0x00000090
        /*0614*/ 	.short	0x010a
        /*0616*/ 	.byte	0x07
	.zero		1


	//   ....[81]....
        /*0618*/ 	.word	0x00004440
        /*061c*/ 	.word	0x000000ff
        /*0620*/ 	.word	0x00000070
        /*0624*/ 	.short	0x010b
        /*0626*/ 	.byte	0x07
	.zero		1


	//   ....[82]....
        /*0628*/ 	.word	0x00004450
        /*062c*/ 	.word	0x000000ff
        /*0630*/ 	.word	0x00000000
        /*0634*/ 	.short	0x0101
        /*0636*/ 	.byte	0x08
	.zero		1


	//   ....[83]....
        /*0638*/ 	.word	0x00004460
        /*063c*/ 	.word	0x000000ff
        /*0640*/ 	.word	0x00000098
        /*0644*/ 	.short	0x010a
        /*0646*/ 	.byte	0x07
	.zero		1


	//   ....[84]....
        /*0648*/ 	.word	0x000045b0
        /*064c*/ 	.word	0x000000ff
        /*0650*/ 	.word	0x00000078
        /*0654*/ 	.short	0x010b
        /*0656*/ 	.byte	0x07
	.zero		1


	//   ....[85]....
        /*0658*/ 	.word	0x000045c0
        /*065c*/ 	.word	0x000000ff
        /*0660*/ 	.word	0x00000000
        /*0664*/ 	.short	0x0101
        /*0666*/ 	.byte	0x08
	.zero		1


	//   ....[86]....
        /*0668*/ 	.word	0x000045d0
        /*066c*/ 	.word	0x000000ff
        /*0670*/ 	.word	0x000000a0
        /*0674*/ 	.short	0x010a
        /*0676*/ 	.byte	0x07
	.zero		1


	//   ....[87]....
        /*0678*/ 	.word	0x00004750
        /*067c*/ 	.word	0x000000ff
        /*0680*/ 	.word	0x00000080
        /*0684*/ 	.short	0x010b
        /*0686*/ 	.byte	0x07
	.zero		1


	//   ....[88]....
        /*0688*/ 	.word	0x00004790
        /*068c*/ 	.word	0x000000ff
        /*0690*/ 	.word	0x00000000
        /*0694*/ 	.short	0x0101
        /*0696*/ 	.byte	0x08
	.zero		1


	//   ....[89]....
        /*0698*/ 	.word	0x000047d0
        /*069c*/ 	.word	0x000000ff
        /*06a0*/ 	.word	0x000000a8
        /*06a4*/ 	.short	0x010a
        /*06a6*/ 	.byte	0x07
	.zero		1


	//   ....[90]....
        /*06a8*/ 	.word	0x00004a10
        /*06ac*/ 	.word	0x000000ff
        /*06b0*/ 	.word	0x00000088
        /*06b4*/ 	.short	0x010b
        /*06b6*/ 	.byte	0x07
	.zero		1


	//   ....[91]....
        /*06b8*/ 	.word	0x00004a30
        /*06bc*/ 	.word	0x000000ff
        /*06c0*/ 	.word	0x00000000
        /*06c4*/ 	.short	0x0101
        /*06c6*/ 	.byte	0x0d
	.zero		1


	//   ....[92]....
        /*06c8*/ 	.word	0x00004a60
        /*06cc*/ 	.word	0x000000ff
        /*06d0*/ 	.word	0x00000090
        /*06d4*/ 	.short	0x010a
        /*06d6*/ 	.byte	0x07
	.zero		1


	//   ....[93]....
        /*06d8*/ 	.word	0x00004a80
        /*06dc*/ 	.word	0x000000ff
        /*06e0*/ 	.word	0x00000098
        /*06e4*/ 	.short	0x010a
        /*06e6*/ 	.byte	0x07
	.zero		1


	//   ....[94]....
        /*06e8*/ 	.word	0x00004aa0
        /*06ec*/ 	.word	0x000000ff
        /*06f0*/ 	.word	0x000000a0
        /*06f4*/ 	.short	0x010a
        /*06f6*/ 	.byte	0x07
	.zero		1


	//   ....[95]....
        /*06f8*/ 	.word	0x00004ae0
        /*06fc*/ 	.word	0x00000000
        /*0700*/ 	.word	0x000000a8
        /*0704*/ 	.short	0x010a
        /*0706*/ 	.byte	0xff
	.zero		1


	//   ....[96]....
        /*0708*/ 	.word	0x00004e40
        /*070c*/ 	.word	0x00000000
        /*0710*/ 	.word	0x000000c0
        /*0714*/ 	.short	0x010a
        /*0716*/ 	.byte	0xff
	.zero		1


	//   ....[97]....
        /*0718*/ 	.word	0x00004f50
        /*071c*/ 	.word	0x00000000
        /*0720*/ 	.word	0x00000000
        /*0724*/ 	.short	0x0101
        /*0726*/ 	.byte	0xff
	.zero		1


	//   ....[98]....
        /*0728*/ 	.word	0x000059d0
        /*072c*/ 	.word	0x000000ff
        /*0730*/ 	.word	0x00000070
        /*0734*/ 	.short	0x010a
        /*0736*/ 	.byte	0x30
	.zero		1


	//   ....[99]....
        /*0738*/ 	.word	0x00005a10
        /*073c*/ 	.word	0x00000040
        /*0740*/ 	.word	0x000000e0
        /*0744*/ 	.short	0x010a
        /*0746*/ 	.byte	0xff
	.zero		1


	//   ....[100]....
        /*0748*/ 	.word	0x00005b80
        /*074c*/ 	.word	0x000000ff
        /*0750*/ 	.word	0x00000070
        /*0754*/ 	.short	0x010a
        /*0756*/ 	.byte	0x30
	.zero		1


	//   ....[101]....
        /*0758*/ 	.word	0x00005c80
        /*075c*/ 	.word	0x00000040
        /*0760*/ 	.word	0x000000e0
        /*0764*/ 	.short	0x010a
        /*0766*/ 	.byte	0xff
	.zero		1


	//   ....[102]....
        /*0768*/ 	.word	0x00006780
        /*076c*/ 	.word	0x00000000
        /*0770*/ 	.word	0x00000000
        /*0774*/ 	.short	0x0101
        /*0776*/ 	.byte	0xff
	.zero		1


	//   ....[103]....
        /*0778*/ 	.word	0x00006790
        /*077c*/ 	.word	0x00000002
        /*0780*/ 	.word	0x00000070
        /*0784*/ 	.short	0x010a
        /*0786*/ 	.byte	0xff
	.zero		1


	//   ....[104]....
        /*0788*/ 	.word	0x00006860
        /*078c*/ 	.word	0x00000002
        /*0790*/ 	.word	0x00000070
        /*0794*/ 	.short	0x010a
        /*0796*/ 	.byte	0xff
	.zero		1


	//   ....[105]....
        /*0798*/ 	.word	0x000073e0
        /*079c*/ 	.word	0x0000004a
        /*07a0*/ 	.word	0x00000000
        /*07a4*/ 	.short	0x0101
        /*07a6*/ 	.byte	0xff
	.zero		1


	//   ....[106]....
        /*07a8*/ 	.word	0x00007400
        /*07ac*/ 	.word	0x00000000
        /*07b0*/ 	.word	0x00000070
        /*07b4*/ 	.short	0x010a
        /*07b6*/ 	.byte	0xff
	.zero		1


	//   ....[107]....
        /*07b8*/ 	.word	0x000074c0
        /*07bc*/ 	.word	0x00000000
        /*07c0*/ 	.word	0x00000070
        /*07c4*/ 	.short	0x010a
        /*07c6*/ 	.byte	0xff
	.zero		1


	//   ....[108]....
        /*07c8*/ 	.word	0x00008040
        /*07cc*/ 	.word	0x0000004a
        /*07d0*/ 	.word	0x00000000
        /*07d4*/ 	.short	0x0101
        /*07d6*/ 	.byte	0xff
	.zero		1


	//   ....[109]....
        /*07d8*/ 	.word	0x00008060
        /*07dc*/ 	.word	0x00000002
        /*07e0*/ 	.word	0x00000070
        /*07e4*/ 	.short	0x010a
        /*07e6*/ 	.byte	0xff
	.zero		1


	//   ....[110]....
        /*07e8*/ 	.word	0x00008120
        /*07ec*/ 	.word	0x00000002
        /*07f0*/ 	.word	0x00000070
        /*07f4*/ 	.short	0x010a
        /*07f6*/ 	.byte	0xff
	.zero		1


	//   ....[111]....
        /*07f8*/ 	.word	0x00008480
        /*07fc*/ 	.word	0x000000ff
        /*0800*/ 	.word	0x00000000
        /*0804*/ 	.short	0x0101
        /*0806*/ 	.byte	0x05
	.zero		1


	//   ....[112]....
        /*0808*/ 	.word	0x00008d00
        /*080c*/ 	.word	0x00000000
        /*0810*/ 	.word	0x00000000
        /*0814*/ 	.short	0x0101
        /*0816*/ 	.byte	0xff
	.zero		1


	//   ....[113]....
        /*0818*/ 	.word	0x00008f70
        /*081c*/ 	.word	0x000000ff
        /*0820*/ 	.word	0x00000000
        /*0824*/ 	.short	0x0101
        /*0826*/ 	.byte	0x04
	.zero		1


	//   ....[114]....
        /*0828*/ 	.word	0x00008f90
        /*082c*/ 	.word	0x00000002
        /*0830*/ 	.word	0x00000130
        /*0834*/ 	.short	0x010a
        /*0836*/ 	.byte	0xff
	.zero		1


	//   ....[115]....
        /*0838*/ 	.word	0x00008ff0
        /*083c*/ 	.word	0x00000002
        /*0840*/ 	.word	0x00000038
        /*0844*/ 	.short	0x010a
        /*0846*/ 	.byte	0xff
	.zero		1


	//   ....[116]....
        /*0848*/ 	.word	0x00009050
        /*084c*/ 	.word	0x00000002
        /*0850*/ 	.word	0x00000038
        /*0854*/ 	.short	0x010a
        /*0856*/ 	.byte	0xff
	.zero		1


	//   ....[117]....
        /*0858*/ 	.word	0x000090a0
        /*085c*/ 	.word	0x00000002
        /*0860*/ 	.word	0x000000c0
        /*0864*/ 	.short	0x010a
        /*0866*/ 	.byte	0xff
	.zero		1


	//   ....[118]....
        /*0868*/ 	.word	0x00009100
        /*086c*/ 	.word	0x00000000
        /*0870*/ 	.word	0x00000000
        /*0874*/ 	.short	0x010a
        /*0876*/ 	.byte	0xff
	.zero		1


	//   ....[119]....
        /*0878*/ 	.word	0x00009160
        /*087c*/ 	.word	0x00000000
        /*0880*/ 	.word	0x00000000
        /*0884*/ 	.short	0x010a
        /*0886*/ 	.byte	0xff
	.zero		1


	//   ....[120]....
        /*0888*/ 	.word	0x000091c0
        /*088c*/ 	.word	0x00000000
        /*0890*/ 	.word	0x00000000
        /*0894*/ 	.short	0x010a
        /*0896*/ 	.byte	0xff
	.zero		1


	//   ....[121]....
        /*0898*/ 	.word	0x00009220
        /*089c*/ 	.word	0x00000000
        /*08a0*/ 	.word	0x00000000
        /*08a4*/ 	.short	0x010a
        /*08a6*/ 	.byte	0xff
	.zero		1


	//   ....[122]....
        /*08a8*/ 	.word	0x00009280
        /*08ac*/ 	.word	0x00000000
        /*08b0*/ 	.word	0x00000000
        /*08b4*/ 	.short	0x010a
        /*08b6*/ 	.byte	0xff
	.zero		1


	//   ....[123]....
        /*08b8*/ 	.word	0x000092e0
        /*08bc*/ 	.word	0x00000000
        /*08c0*/ 	.word	0x00000000
        /*08c4*/ 	.short	0x010a
        /*08c6*/ 	.byte	0xff
	.zero		1


	//   ....[124]....
        /*08c8*/ 	.word	0x00009330
        /*08cc*/ 	.word	0x00000000
        /*08d0*/ 	.word	0x00000120
        /*08d4*/ 	.short	0x010a
        /*08d6*/ 	.byte	0xff
	.zero		1


	//   ....[125]....
        /*08d8*/ 	.word	0x00009390
        /*08dc*/ 	.word	0x00000000
        /*08e0*/ 	.word	0x000000d0
        /*08e4*/ 	.short	0x010a
        /*08e6*/ 	.byte	0xff
	.zero		1


	//   ....[126]....
        /*08e8*/ 	.word	0x000093e0
        /*08ec*/ 	.word	0x00000000
        /*08f0*/ 	.word	0x000000c0
        /*08f4*/ 	.short	0x010a
        /*08f6*/ 	.byte	0xff
	.zero		1


	//   ....[127]....
        /*08f8*/ 	.word	0x00009440
        /*08fc*/ 	.word	0x00000000
        /*0900*/ 	.word	0x000000d0
        /*0904*/ 	.short	0x010a
        /*0906*/ 	.byte	0xff
	.zero		1


	//   ....[128]....
        /*0908*/ 	.word	0x00009490
        /*090c*/ 	.word	0x00000000
        /*0910*/ 	.word	0x000000c0
        /*0914*/ 	.short	0x010a
        /*0916*/ 	.byte	0xff
	.zero		1


	//   ....[129]....
        /*0918*/ 	.word	0x000094f0
        /*091c*/ 	.word	0x00000002
        /*0920*/ 	.word	0x00000100
        /*0924*/ 	.short	0x010a
        /*0926*/ 	.byte	0xff
	.zero		1


	//   ....[130]....
        /*0928*/ 	.word	0x00009550
        /*092c*/ 	.word	0x00000000
        /*0930*/ 	.word	0x00000000
        /*0934*/ 	.short	0x010a
        /*0936*/ 	.byte	0xff
	.zero		1


	//   ....[131]....
        /*0938*/ 	.word	0x000095b0
        /*093c*/ 	.word	0x00000000
        /*0940*/ 	.word	0x00000000
        /*0944*/ 	.short	0x010a
        /*0946*/ 	.byte	0xff
	.zero		1


	//   ....[132]....
        /*0948*/ 	.word	0x00009610
        /*094c*/ 	.word	0x00000000
        /*0950*/ 	.word	0x00000000
        /*0954*/ 	.short	0x010a
        /*0956*/ 	.byte	0xff
	.zero		1


	//   ....[133]....
        /*0958*/ 	.word	0x00009670
        /*095c*/ 	.word	0x00000000
        /*0960*/ 	.word	0x00000000
        /*0964*/ 	.short	0x010a
        /*0966*/ 	.byte	0xff
	.zero		1


	//   ....[134]....
        /*0968*/ 	.word	0x000096d0
        /*096c*/ 	.word	0x00000000
        /*0970*/ 	.word	0x00000000
        /*0974*/ 	.short	0x010a
        /*0976*/ 	.byte	0xff
	.zero		1


	//   ....[135]....
        /*0978*/ 	.word	0x00009720
        /*097c*/ 	.word	0x00000000
        /*0980*/ 	.word	0x000000c0
        /*0984*/ 	.short	0x010a
        /*0986*/ 	.byte	0xff
	.zero		1


	//   ....[136]....
        /*0988*/ 	.word	0x00009780
        /*098c*/ 	.word	0x00000000
        /*0990*/ 	.word	0x000000b8
        /*0994*/ 	.short	0x010a
        /*0996*/ 	.byte	0xff
	.zero		1


	//   ....[137]....
        /*0998*/ 	.word	0x000097e0
        /*099c*/ 	.word	0x00000000
        /*09a0*/ 	.word	0x00000090
        /*09a4*/ 	.short	0x010a
        /*09a6*/ 	.byte	0xff
	.zero		1


	//   ....[138]....
        /*09a8*/ 	.word	0x00009840
        /*09ac*/ 	.word	0x00000000
        /*09b0*/ 	.word	0x00000098
        /*09b4*/ 	.short	0x010a
        /*09b6*/ 	.byte	0xff
	.zero		1


	//   ....[139]....
        /*09b8*/ 	.word	0x000098a0
        /*09bc*/ 	.word	0x00000000
        /*09c0*/ 	.word	0x000000a0
        /*09c4*/ 	.short	0x010a
        /*09c6*/ 	.byte	0xff
	.zero		1


	//   ....[140]....
        /*09c8*/ 	.word	0x00009900
        /*09cc*/ 	.word	0x00000000
        /*09d0*/ 	.word	0x000000a8
        /*09d4*/ 	.short	0x010a
        /*09d6*/ 	.byte	0xff
	.zero		1


	//   ....[141]....
        /*09d8*/ 	.word	0x00009960
        /*09dc*/ 	.word	0x00000000
        /*09e0*/ 	.word	0x00000090
        /*09e4*/ 	.short	0x010a
        /*09e6*/ 	.byte	0xff
	.zero		1


	//   ....[142]....
        /*09e8*/ 	.word	0x000099c0
        /*09ec*/ 	.word	0x00000000
        /*09f0*/ 	.word	0x00000098
        /*09f4*/ 	.short	0x010a
        /*09f6*/ 	.byte	0xff
	.zero		1


	//   ....[143]....
        /*09f8*/ 	.word	0x00009a20
        /*09fc*/ 	.word	0x00000000
        /*0a00*/ 	.word	0x000000a0
        /*0a04*/ 	.short	0x010a
        /*0a06*/ 	.byte	0xff
	.zero		1


	//   ....[144]....
        /*0a08*/ 	.word	0x00009a70
        /*0a0c*/ 	.word	0x00000000
        /*0a10*/ 	.word	0x000000c0
        /*0a14*/ 	.short	0x010a
        /*0a16*/ 	.byte	0xff
	.zero		1


	//   ....[145]....
        /*0a18*/ 	.word	0x00009ad0
        /*0a1c*/ 	.word	0x00000000
        /*0a20*/ 	.word	0x00000070
        /*0a24*/ 	.short	0x010a
        /*0a26*/ 	.byte	0xff
	.zero		1


	//   ....[146]....
        /*0a28*/ 	.word	0x00009b20
        /*0a2c*/ 	.word	0x00000040
        /*0a30*/ 	.word	0x000000e0
        /*0a34*/ 	.short	0x010a
        /*0a36*/ 	.byte	0xff
	.zero		1


	//   ....[147]....
        /*0a38*/ 	.word	0x00009b70
        /*0a3c*/ 	.word	0x00000002
        /*0a40*/ 	.word	0x00000070
        /*0a44*/ 	.short	0x010a
        /*0a46*/ 	.byte	0xff
	.zero		1


	//   ....[148]....
        /*0a48*/ 	.word	0x00009bc0
        /*0a4c*/ 	.word	0x00000000
        /*0a50*/ 	.word	0x00000070
        /*0a54*/ 	.short	0x010a
        /*0a56*/ 	.byte	0xff
	.zero		1


	//   ....[149]....
        /*0a58*/ 	.word	0x00009c10
        /*0a5c*/ 	.word	0x00000002
        /*0a60*/ 	.word	0x00000070
        /*0a64*/ 	.short	0x010a
        /*0a66*/ 	.byte	0xff
	.zero		1


	//----- nvinfo : EIATTR_NUM_MBARRIERS
	.align		4
.L_47:
        /*0a68*/ 	.byte	0x03, 0x38
        /*0a6a*/ 	.short	0x0028


	//----- nvinfo : EIATTR_EXIT_INSTR_OFFSETS
	.align		4
        /*0a6c*/ 	.byte	0x04, 0x1c
        /*0a6e*/ 	.short	(.L_49 - .L_48)


	//   ....[0]....
.L_48:
        /*0a70*/ 	.word	0x00002710


	//   ....[1]....
        /*0a74*/ 	.word	0x00002c00


	//   ....[2]....
        /*0a78*/ 	.word	0x00002c60


	//   ....[3]....
        /*0a7c*/ 	.word	0x00003ae0


	//   ....[4]....
        /*0a80*/ 	.word	0x00004b10


	//   ....[5]....
        /*0a84*/ 	.word	0x00004b50


	//   ....[6]....
        /*0a88*/ 	.word	0x00008e60


	//   ....[7]....
        /*0a8c*/ 	.word	0x00008ee0


	//   ....[8]....
        /*0a90*/ 	.word	0x00008f10


	//   ....[9]....
        /*0a94*/ 	.word	0x00008f80


	//----- nvinfo : EIATTR_MAX_THREADS
	.align		4
.L_49:
        /*0a98*/ 	.byte	0x04, 0x05
        /*0a9a*/ 	.short	(.L_51 - .L_50)
.L_50:
        /*0a9c*/ 	.word	0x00000100
        /*0aa0*/ 	.word	0x00000001
        /*0aa4*/ 	.word	0x00000001


	//----- nvinfo : EIATTR_CRS_STACK_SIZE
	.align		4
.L_51:
        /*0aa8*/ 	.byte	0x04, 0x1e
        /*0aaa*/ 	.short	(.L_53 - .L_52)
.L_52:
        /*0aac*/ 	.word	0x00000000


	//----- nvinfo : EIATTR_CBANK_PARAM_SIZE
	.align		4
.L_53:
        /*0ab0*/ 	.byte	0x03, 0x19
        /*0ab2*/ 	.short	0x0800


	//----- nvinfo : EIATTR_PARAM_CBANK
	.align		4
        /*0ab4*/ 	.byte	0x04, 0x0a
        /*0ab6*/ 	.short	(.L_55 - .L_54)
	.align		4
.L_54:
        /*0ab8*/ 	.word	index@(.nv.constant0._ZN7cutlass13device_kernelINS_4gemm6kernel13GemmUniversalIN4cute5tupleIJiiiiEEENS1_10collective13CollectiveMmaINS1_35MainloopSm100TmaUmmaWarpSpecializedILi7ELi2ELi4ENS5_IJNS4_1CILi1EEESB_SB_EEEEENS5_IJNSA_ILi64EEENSA_ILi256EEENSA_ILi32EEEEEENS_6half_tENS5_IJlSB_lEEESI_SJ_NS4_8TiledMMAINS4_8MMA_AtomIJNS4_20SM100_MMA_F16BF16_SSISI_SI_fLi64ELi256ELNS4_4UMMA5MajorE0ELSO_0ELNSN_7ScaleInE0ELSP_0EEEEEENS4_6LayoutISC_NS5_IJNSA_ILi0EEEST_ST_EEEEENS5_IJNS4_10UnderscoreESW_SW_EEEEENS4_13SM90_TMA_LOADENS4_14ComposedLayoutINS4_7SwizzleILi2ELi4ELi3EEENS4_18smem_ptr_flag_bitsILi16EEENSS_INS5_IJNSA_ILi8EEESG_EEENS5_IJSG_SB_EEEEEEEvNS4_8identityESZ_S19_vS1A_EENS_8epilogue10collective18CollectiveEpilogueINS1C_23Sm100TmaWarpSpecializedILi4ELi2ELi32ELb1ELb0EEEJSH_NS5_IJNSS_ISE_SB_EES1H_EEESI_SJ_SI_SJ_NS1C_6fusion15FusionCallbacksIS1G_NS1J_17LinearCombinationISI_fSI_fLNS_15FloatRoundStyleE2EEESH_S1I_JEEENS4_5SM1004TMEM4LOAD26SM100_TMEM_LOAD_16dp256b8xESZ_NS10_INS11_ILi3ELi4ELi3EEES14_NSS_INS5_IJS15_SE_EEENS5_IJSE_SB_EEEEEEENS4_17SM75_U32x4_LDSM_NENS4_14SM90_TMA_STOREES1X_NS4_17SM90_U32x4_STSM_NENS4_39AutoVectorizingCopyWithAssumedAlignmentILi128EEEEEEvvEEEEvNT_6ParamsE)
        /*0abc*/ 	.short	0x0380
        /*0abe*/ 	.short	0x0800


	//----- nvinfo : EIATTR_SW_WAR
	.align		4
.L_55:
        /*0ac0*/ 	.byte	0x04, 0x36
        /*0ac2*/ 	.short	(.L_57 - .L_56)
.L_56:
        /*0ac4*/ 	.word	0x00000008
.L_57:


//--------------------- .nv.callgraph             --------------------------
	.section	.nv.callgraph,"",@"SHT_CUDA_CALLGRAPH"
	.align	4
	.sectionentsize	8
	.align		4
        /*0000*/ 	.word	0x00000000
	.align		4
        /*0004*/ 	.word	0xffffffff
	.align		4
        /*0008*/ 	.word	index@(_ZN7cutlass13device_kernelINS_4gemm6kernel13GemmUniversalIN4cute5tupleIJiiiiEEENS1_10collective13CollectiveMmaINS1_35MainloopSm100TmaUmmaWarpSpecializedILi7ELi2ELi4ENS5_IJNS4_1CILi1EEESB_SB_EEEEENS5_IJNSA_ILi64EEENSA_ILi256EEENSA_ILi32EEEEEENS_6half_tENS5_IJlSB_lEEESI_SJ_NS4_8TiledMMAINS4_8MMA_AtomIJNS4_20SM100_MMA_F16BF16_SSISI_SI_fLi64ELi256ELNS4_4UMMA5MajorE0ELSO_0ELNSN_7ScaleInE0ELSP_0EEEEEENS4_6LayoutISC_NS5_IJNSA_ILi0EEEST_ST_EEEEENS5_IJNS4_10UnderscoreESW_SW_EEEEENS4_13SM90_TMA_LOADENS4_14ComposedLayoutINS4_7SwizzleILi2ELi4ELi3EEENS4_18smem_ptr_flag_bitsILi16EEENSS_INS5_IJNSA_ILi8EEESG_EEENS5_IJSG_SB_EEEEEEEvNS4_8identityESZ_S19_vS1A_EENS_8epilogue10collective18CollectiveEpilogueINS1C_23Sm100TmaWarpSpecializedILi4ELi2ELi32ELb1ELb0EEEJSH_NS5_IJNSS_ISE_SB_EES1H_EEESI_SJ_SI_SJ_NS1C_6fusion15FusionCallbacksIS1G_NS1J_17LinearCombinationISI_fSI_fLNS_15FloatRoundStyleE2EEESH_S1I_JEEENS4_5SM1004TMEM4LOAD26SM100_TMEM_LOAD_16dp256b8xESZ_NS10_INS11_ILi3ELi4ELi3EEES14_NSS_INS5_IJS15_SE_EEENS5_IJSE_SB_EEEEEEENS4_17SM75_U32x4_LDSM_NENS4_14SM90_TMA_STOREES1X_NS4_17SM90_U32x4_STSM_NENS4_39AutoVectorizingCopyWithAssumedAlignmentILi128EEEEEEvvEEEEvNT_6ParamsE)
	.align		4
        /*000c*/ 	.word	index@(__assertfail)
	.align		4
        /*0010*/ 	.word	0x00000000
	.align		4
        /*0014*/ 	.word	0xfffffffe
	.align		4
        /*0018*/ 	.word	0x00000000
	.align		4
        /*001c*/ 	.word	0xfffffffd
	.align		4
        /*0020*/ 	.word	0x00000000
	.align		4
        /*0024*/ 	.word	0xfffffffc


//--------------------- .nv.constant4             --------------------------
	.section	.nv.constant4,"a",@progbits
	.align	8
	.align		8
.nv.constant4:
        /*0000*/ 	.dword	__assertfail
	.align		8
        /*0008*/ 	.dword	__unnamed_1
	.align		8
        /*0010*/ 	.dword	__unnamed_2
	.align		8
        /*0018*/ 	.dword	_ZN40_INTERNAL_f7e1686e_4_k_cu_ca380906_184254cuda3std3__45__cpo5beginE
	.align		8
        /*0020*/ 	.dword	_ZN40_INTERNAL_f7e1686e_4_k_cu_ca380906_184254cuda3std3__45__cpo3endE
	.align		8
        /*0028*/ 	.dword	_ZN40_INTERNAL_f7e1686e_4_k_cu_ca380906_184254cuda3std3__45__cpo6cbeginE
	.align		8
        /*0030*/ 	.dword	_ZN40_INTERNAL_f7e1686e_4_k_cu_ca380906_184254cuda3std3__45__cpo4cendE
	.align		8
        /*0038*/ 	.dword	_ZN40_INTERNAL_f7e1686e_4_k_cu_ca380906_184254cuda3std3__442_GLOBAL__N__f7e1686e_4_k_cu_ca380906_184256ignoreE
	.align		8
        /*0040*/ 	.dword	_ZN40_INTERNAL_f7e1686e_4_k_cu_ca380906_184254cuda3std3__419piecewise_constructE
	.align		8
        /*0048*/ 	.dword	_ZN40_INTERNAL_f7e1686e_4_k_cu_ca380906_184254cuda3std3__48in_placeE
	.align		8
        /*0050*/ 	.dword	_ZN40_INTERNAL_f7e1686e_4_k_cu_ca380906_184254cuda3std6ranges3__45__cpo4swapE
	.align		8
        /*0058*/ 	.dword	_ZN40_INTERNAL_f7e1686e_4_k_cu_ca380906_184254cuda3std6ranges3__45__cpo9iter_moveE
	.align		8
        /*0060*/ 	.dword	_ZN40_INTERNAL_f7e1686e_4_k_cu_ca380906_184254cute7productE
	.align		8
        /*0068*/ 	.dword	_ZN40_INTERNAL_f7e1686e_4_k_cu_ca380906_184254cute1_E
	.align		8
        /*0070*/ 	.dword	$str$25
	.align		8
        /*0078*/ 	.dword	$str$26
	.align		8
        /*0080*/ 	.dword	$str$27
	.align		8
        /*0088*/ 	.dword	$str$28


//--------------------- .text._ZN7cutlass13device_kernelINS_4gemm6kernel13GemmUniversalIN4cute5tupleIJiiiiEEENS1_10collective13CollectiveMmaINS1_35MainloopSm100TmaUmmaWarpSpecializedILi7ELi2ELi4ENS5_IJNS4_1CILi1EEESB_SB_EEEEENS5_IJNSA_ILi64EEENSA_ILi256EEENSA_ILi32EEEEEENS_6half_tENS5_IJlSB_lEEESI_SJ_NS4_8TiledMMAINS4_8MMA_AtomIJNS4_20SM100_MMA_F16BF16_SSISI_SI_fLi64ELi256ELNS4_4UMMA5MajorE0ELSO_0ELNSN_7ScaleInE0ELSP_0EEEEEENS4_6LayoutISC_NS5_IJNSA_ILi0EEEST_ST_EEEEENS5_IJNS4_10UnderscoreESW_SW_EEEEENS4_13SM90_TMA_LOADENS4_14ComposedLayoutINS4_7SwizzleILi2ELi4ELi3EEENS4_18smem_ptr_flag_bitsILi16EEENSS_INS5_IJNSA_ILi8EEESG_EEENS5_IJSG_SB_EEEEEEEvNS4_8identityESZ_S19_vS1A_EENS_8epilogue10collective18CollectiveEpilogueINS1C_23Sm100TmaWarpSpecializedILi4ELi2ELi32ELb1ELb0EEEJSH_NS5_IJNSS_ISE_SB_EES1H_EEESI_SJ_SI_SJ_NS1C_6fusion15FusionCallbacksIS1G_NS1J_17LinearCombinationISI_fSI_fLNS_15FloatRoundStyleE2EEESH_S1I_JEEENS4_5SM1004TMEM4LOAD26SM100_TMEM_LOAD_16dp256b8xESZ_NS10_INS11_ILi3ELi4ELi3EEES14_NSS_INS5_IJS15_SE_EEENS5_IJSE_SB_EEEEEEENS4_17SM75_U32x4_LDSM_NENS4_14SM90_TMA_STOREES1X_NS4_17SM90_U32x4_STSM_NENS4_39AutoVectorizingCopyWithAssumedAlignmentILi128EEEEEEvvEEEEvNT_6ParamsE --------------------------
	.section	.text._ZN7cutlass13device_kernelINS_4gemm6kernel13GemmUniversalIN4cute5tupleIJiiiiEEENS1_10collective13CollectiveMmaINS1_35MainloopSm100TmaUmmaWarpSpecializedILi7ELi2ELi4ENS5_IJNS4_1CILi1EEESB_SB_EEEEENS5_IJNSA_ILi64EEENSA_ILi256EEENSA_ILi32EEEEEENS_6half_tENS5_IJlSB_lEEESI_SJ_NS4_8TiledMMAINS4_8MMA_AtomIJNS4_20SM100_MMA_F16BF16_SSISI_SI_fLi64ELi256ELNS4_4UMMA5MajorE0ELSO_0ELNSN_7ScaleInE0ELSP_0EEEEEENS4_6LayoutISC_NS5_IJNSA_ILi0EEEST_ST_EEEEENS5_IJNS4_10UnderscoreESW_SW_EEEEENS4_13SM90_TMA_LOADENS4_14ComposedLayoutINS4_7SwizzleILi2ELi4ELi3EEENS4_18smem_ptr_flag_bitsILi16EEENSS_INS5_IJNSA_ILi8EEESG_EEENS5_IJSG_SB_EEEEEEEvNS4_8identityESZ_S19_vS1A_EENS_8epilogue10collective18CollectiveEpilogueINS1C_23Sm100TmaWarpSpecializedILi4ELi2ELi32ELb1ELb0EEEJSH_NS5_IJNSS_ISE_SB_EES1H_EEESI_SJ_SI_SJ_NS1C_6fusion15FusionCallbacksIS1G_NS1J_17LinearCombinationISI_fSI_fLNS_15FloatRoundStyleE2EEESH_S1I_JEEENS4_5SM1004TMEM4LOAD26SM100_TMEM_LOAD_16dp256b8xESZ_NS10_INS11_ILi3ELi4ELi3EEES14_NSS_INS5_IJS15_SE_EEENS5_IJSE_SB_EEEEEEENS4_17SM75_U32x4_LDSM_NENS4_14SM90_TMA_STOREES1X_NS4_17SM90_U32x4_STSM_NENS4_39AutoVectorizingCopyWithAssumedAlignmentILi128EEEEEEvvEEEEvNT_6ParamsE,"ax",@progbits
	.align	128
.text._ZN7cutlass13device_kernelINS_4gemm6kernel13GemmUniversalIN4cute5tupleIJiiiiEEENS1_10collective13CollectiveMmaINS1_35MainloopSm100TmaUmmaWarpSpecializedILi7ELi2ELi4ENS5_IJNS4_1CILi1EEESB_SB_EEEEENS5_IJNSA_ILi64EEENSA_ILi256EEENSA_ILi32EEEEEENS_6half_tENS5_IJlSB_lEEESI_SJ_NS4_8TiledMMAINS4_8MMA_AtomIJNS4_20SM100_MMA_F16BF16_SSISI_SI_fLi64ELi256ELNS4_4UMMA5MajorE0ELSO_0ELNSN_7ScaleInE0ELSP_0EEEEEENS4_6LayoutISC_NS5_IJNSA_ILi0EEEST_ST_EEEEENS5_IJNS4_10UnderscoreESW_SW_EEEEENS4_13SM90_TMA_LOADENS4_14ComposedLayoutINS4_7SwizzleILi2ELi4ELi3EEENS4_18smem_ptr_flag_bitsILi16EEENSS_INS5_IJNSA_ILi8EEESG_EEENS5_IJSG_SB_EEEEEEEvNS4_8identityESZ_S19_vS1A_EENS_8epilogue10collective18CollectiveEpilogueINS1C_23Sm100TmaWarpSpecializedILi4ELi2ELi32ELb1ELb0EEEJSH_NS5_IJNSS_ISE_SB_EES1H_EEESI_SJ_SI_SJ_NS1C_6fusion15FusionCallbacksIS1G_NS1J_17LinearCombinationISI_fSI_fLNS_15FloatRoundStyleE2EEESH_S1I_JEEENS4_5SM1004TMEM4LOAD26SM100_TMEM_LOAD_16dp256b8xESZ_NS10_INS11_ILi3ELi4ELi3EEES14_NSS_INS5_IJS15_SE_EEENS5_IJSE_SB_EEEEEEENS4_17SM75_U32x4_LDSM_NENS4_14SM90_TMA_STOREES1X_NS4_17SM90_U32x4_STSM_NENS4_39AutoVectorizingCopyWithAssumedAlignmentILi128EEEEEEvvEEEEvNT_6ParamsE:
        .type           _ZN7cutlass13device_kernelINS_4gemm6kernel13GemmUniversalIN4cute5tupleIJiiiiEEENS1_10collective13CollectiveMmaINS1_35MainloopSm100TmaUmmaWarpSpecializedILi7ELi2ELi4ENS5_IJNS4_1CILi1EEESB_SB_EEEEENS5_IJNSA_ILi64EEENSA_ILi256EEENSA_ILi32EEEEEENS_6half_tENS5_IJlSB_lEEESI_SJ_NS4_8TiledMMAINS4_8MMA_AtomIJNS4_20SM100_MMA_F16BF16_SSISI_SI_fLi64ELi256ELNS4_4UMMA5MajorE0ELSO_0ELNSN_7ScaleInE0ELSP_0EEEEEENS4_6LayoutISC_NS5_IJNSA_ILi0EEEST_ST_EEEEENS5_IJNS4_10UnderscoreESW_SW_EEEEENS4_13SM90_TMA_LOADENS4_14ComposedLayoutINS4_7SwizzleILi2ELi4ELi3EEENS4_18smem_ptr_flag_bitsILi16EEENSS_INS5_IJNSA_ILi8EEESG_EEENS5_IJSG_SB_EEEEEEEvNS4_8identityESZ_S19_vS1A_EENS_8epilogue10collective18CollectiveEpilogueINS1C_23Sm100TmaWarpSpecializedILi4ELi2ELi32ELb1ELb0EEEJSH_NS5_IJNSS_ISE_SB_EES1H_EEESI_SJ_SI_SJ_NS1C_6fusion15FusionCallbacksIS1G_NS1J_17LinearCombinationISI_fSI_fLNS_15FloatRoundStyleE2EEESH_S1I_JEEENS4_5SM1004TMEM4LOAD26SM100_TMEM_LOAD_16dp256b8xESZ_NS10_INS11_ILi3ELi4ELi3EEES14_NSS_INS5_IJS15_SE_EEENS5_IJSE_SB_EEEEEEENS4_17SM75_U32x4_LDSM_NENS4_14SM90_TMA_STOREES1X_NS4_17SM90_U32x4_STSM_NENS4_39AutoVectorizingCopyWithAssumedAlignmentILi128EEEEEEvvEEEEvNT_6ParamsE,@function
        .size           _ZN7cutlass13device_kernelINS_4gemm6kernel13GemmUniversalIN4cute5tupleIJiiiiEEENS1_10collective13CollectiveMmaINS1_35MainloopSm100TmaUmmaWarpSpecializedILi7ELi2ELi4ENS5_IJNS4_1CILi1EEESB_SB_EEEEENS5_IJNSA_ILi64EEENSA_ILi256EEENSA_ILi32EEEEEENS_6half_tENS5_IJlSB_lEEESI_SJ_NS4_8TiledMMAINS4_8MMA_AtomIJNS4_20SM100_MMA_F16BF16_SSISI_SI_fLi64ELi256ELNS4_4UMMA5MajorE0ELSO_0ELNSN_7ScaleInE0ELSP_0EEEEEENS4_6LayoutISC_NS5_IJNSA_ILi0EEEST_ST_EEEEENS5_IJNS4_10UnderscoreESW_SW_EEEEENS4_13SM90_TMA_LOADENS4_14ComposedLayoutINS4_7SwizzleILi2ELi4ELi3EEENS4_18smem_ptr_flag_bitsILi16EEENSS_INS5_IJNSA_ILi8EEESG_EEENS5_IJSG_SB_EEEEEEEvNS4_8identityESZ_S19_vS1A_EENS_8epilogue10collective18CollectiveEpilogueINS1C_23Sm100TmaWarpSpecializedILi4ELi2ELi32ELb1ELb0EEEJSH_NS5_IJNSS_ISE_SB_EES1H_EEESI_SJ_SI_SJ_NS1C_6fusion15FusionCallbacksIS1G_NS1J_17LinearCombinationISI_fSI_fLNS_15FloatRoundStyleE2EEESH_S1I_JEEENS4_5SM1004TMEM4LOAD26SM100_TMEM_LOAD_16dp256b8xESZ_NS10_INS11_ILi3ELi4ELi3EEES14_NSS_INS5_IJS15_SE_EEENS5_IJSE_SB_EEEEEEENS4_17SM75_U32x4_LDSM_NENS4_14SM90_TMA_STOREES1X_NS4_17SM90_U32x4_STSM_NENS4_39AutoVectorizingCopyWithAssumedAlignmentILi128EEEEEEvvEEEEvNT_6ParamsE,(.L_x_185 - _ZN7cutlass13device_kernelINS_4gemm6kernel13GemmUniversalIN4cute5tupleIJiiiiEEENS1_10collective13CollectiveMmaINS1_35MainloopSm100TmaUmmaWarpSpecializedILi7ELi2ELi4ENS5_IJNS4_1CILi1EEESB_SB_EEEEENS5_IJNSA_ILi64EEENSA_ILi256EEENSA_ILi32EEEEEENS_6half_tENS5_IJlSB_lEEESI_SJ_NS4_8TiledMMAINS4_8MMA_AtomIJNS4_20SM100_MMA_F16BF16_SSISI_SI_fLi64ELi256ELNS4_4UMMA5MajorE0ELSO_0ELNSN_7ScaleInE0ELSP_0EEEEEENS4_6LayoutISC_NS5_IJNSA_ILi0EEEST_ST_EEEEENS5_IJNS4_10UnderscoreESW_SW_EEEEENS4_13SM90_TMA_LOADENS4_14ComposedLayoutINS4_7SwizzleILi2ELi4ELi3EEENS4_18smem_ptr_flag_bitsILi16EEENSS_INS5_IJNSA_ILi8EEESG_EEENS5_IJSG_SB_EEEEEEEvNS4_8identityESZ_S19_vS1A_EENS_8epilogue10collective18CollectiveEpilogueINS1C_23Sm100TmaWarpSpecializedILi4ELi2ELi32ELb1ELb0EEEJSH_NS5_IJNSS_ISE_SB_EES1H_EEESI_SJ_SI_SJ_NS1C_6fusion15FusionCallbacksIS1G_NS1J_17LinearCombinationISI_fSI_fLNS_15FloatRoundStyleE2EEESH_S1I_JEEENS4_5SM1004TMEM4LOAD26SM100_TMEM_LOAD_16dp256b8xESZ_NS10_INS11_ILi3ELi4ELi3EEES14_NSS_INS5_IJS15_SE_EEENS5_IJSE_SB_EEEEEEENS4_17SM75_U32x4_LDSM_NENS4_14SM90_TMA_STOREES1X_NS4_17SM90_U32x4_STSM_NENS4_39AutoVectorizingCopyWithAssumedAlignmentILi128EEEEEEvvEEEEvNT_6ParamsE)
        .other          _ZN7cutlass13device_kernelINS_4gemm6kernel13GemmUniversalIN4cute5tupleIJiiiiEEENS1_10collective13CollectiveMmaINS1_35MainloopSm100TmaUmmaWarpSpecializedILi7ELi2ELi4ENS5_IJNS4_1CILi1EEESB_SB_EEEEENS5_IJNSA_ILi64EEENSA_ILi256EEENSA_ILi32EEEEEENS_6half_tENS5_IJlSB_lEEESI_SJ_NS4_8TiledMMAINS4_8MMA_AtomIJNS4_20SM100_MMA_F16BF16_SSISI_SI_fLi64ELi256ELNS4_4UMMA5MajorE0ELSO_0ELNSN_7ScaleInE0ELSP_0EEEEEENS4_6LayoutISC_NS5_IJNSA_ILi0EEEST_ST_EEEEENS5_IJNS4_10UnderscoreESW_SW_EEEEENS4_13SM90_TMA_LOADENS4_14ComposedLayoutINS4_7SwizzleILi2ELi4ELi3EEENS4_18smem_ptr_flag_bitsILi16EEENSS_INS5_IJNSA_ILi8EEESG_EEENS5_IJSG_SB_EEEEEEEvNS4_8identityESZ_S19_vS1A_EENS_8epilogue10collective18CollectiveEpilogueINS1C_23Sm100TmaWarpSpecializedILi4ELi2ELi32ELb1ELb0EEEJSH_NS5_IJNSS_ISE_SB_EES1H_EEESI_SJ_SI_SJ_NS1C_6fusion15FusionCallbacksIS1G_NS1J_17LinearCombinationISI_fSI_fLNS_15FloatRoundStyleE2EEESH_S1I_JEEENS4_5SM1004TMEM4LOAD26SM100_TMEM_LOAD_16dp256b8xESZ_NS10_INS11_ILi3ELi4ELi3EEES14_NSS_INS5_IJS15_SE_EEENS5_IJSE_SB_EEEEEEENS4_17SM75_U32x4_LDSM_NENS4_14SM90_TMA_STOREES1X_NS4_17SM90_U32x4_STSM_NENS4_39AutoVectorizingCopyWithAssumedAlignmentILi128EEEEEEvvEEEEvNT_6ParamsE,@"STO_CUDA_ENTRY STV_DEFAULT"
_ZN7cutlass13device_kernelINS_4gemm6kernel13GemmUniversalIN4cute5tupleIJiiiiEEENS1_10collective13CollectiveMmaINS1_35MainloopSm100TmaUmmaWarpSpecializedILi7ELi2ELi4ENS5_IJNS4_1CILi1EEESB_SB_EEEEENS5_IJNSA_ILi64EEENSA_ILi256EEENSA_ILi32EEEEEENS_6half_tENS5_IJlSB_lEEESI_SJ_NS4_8TiledMMAINS4_8MMA_AtomIJNS4_20SM100_MMA_F16BF16_SSISI_SI_fLi64ELi256ELNS4_4UMMA5MajorE0ELSO_0ELNSN_7ScaleInE0ELSP_0EEEEEENS4_6LayoutISC_NS5_IJNSA_ILi0EEEST_ST_EEEEENS5_IJNS4_10UnderscoreESW_SW_EEEEENS4_13SM90_TMA_LOADENS4_14ComposedLayoutINS4_7SwizzleILi2ELi4ELi3EEENS4_18smem_ptr_flag_bitsILi16EEENSS_INS5_IJNSA_ILi8EEESG_EEENS5_IJSG_SB_EEEEEEEvNS4_8identityESZ_S19_vS1A_EENS_8epilogue10collective18CollectiveEpilogueINS1C_23Sm100TmaWarpSpecializedILi4ELi2ELi32ELb1ELb0EEEJSH_NS5_IJNSS_ISE_SB_EES1H_EEESI_SJ_SI_SJ_NS1C_6fusion15FusionCallbacksIS1G_NS1J_17LinearCombinationISI_fSI_fLNS_15FloatRoundStyleE2EEESH_S1I_JEEENS4_5SM1004TMEM4LOAD26SM100_TMEM_LOAD_16dp256b8xESZ_NS10_INS11_ILi3ELi4ELi3EEES14_NSS_INS5_IJS15_SE_EEENS5_IJSE_SB_EEEEEEENS4_17SM75_U32x4_LDSM_NENS4_14SM90_TMA_STOREES1X_NS4_17SM90_U32x4_STSM_NENS4_39AutoVectorizingCopyWithAssumedAlignmentILi128EEEEEEvvEEEEvNT_6ParamsE:
[----:B------:R-:W1:Y:S01]  /*0000*/  LDC R1, c[0x0][0x37c] ;  /* 0x0000df00ff017b82 */ /* 0x000e620000000800 */
[----:B------:R-:W2:Y:S01]  /*0010*/  S2R R101, SR_TID.X ;  /* 0x0000000000657919 */ /* 0x000ea20000002100 */
[----:B------:R-:W3:Y:S01]  /*0020*/  LDCU.64 UR4, c[0x0][0x890] ;  /* 0x00011200ff0477ac */ /* 0x000ee20008000a00 */
[----:B------:R-:W-:Y:S02]  /*0030*/  PRMT R88, RZ, 0x7610, R88 ;  /* 0x00007610ff587816 */ /* 0x000fe40000000058 */
[----:B------:R-:W-:Y:S01]  /*0040*/  ELECT P5, URZ, PT ;  /* 0x0000000000ff782f */ /* 0x000fe200038a0000 */
[----:B------:R-:W4:Y:S01]  /*0050*/  LDCU.64 UR46, c[0x0][0x358] ;  /* 0x00006b00ff2e77ac */ /* 0x000f220008000a00 */
[----:B---3--:R-:W-:-:S04]  /*0060*/  UISETP.NE.U32.AND UP0, UPT, UR4, URZ, UPT ;  /* 0x000000ff0400728c */ /* 0x008fc8000bf05070 */
[----:B------:R-:W-:Y:S01]  /*0070*/  UISETP.NE.AND.EX UP0, UPT, UR5, URZ, UPT, UP0 ;  /* 0x000000ff0500728c */ /* 0x000fe2000bf05300 */
[----:B--2---:R-:W-:-:S05]  /*0080*/  SHF.R.U32.HI R93, RZ, 0x5, R101 ;  /* 0x00000005ff5d7819 */ /* 0x004fca0000011665 */
[----:B------:R-:W2:Y:S02]  /*0090*/  SHFL.IDX PT, R0, R93, RZ, 0x1f ;  /* 0x00001fff5d007589 */ /* 0x000ea400000e0000 */
[----:B--2---:R-:W-:Y:S01]  /*00a0*/  R2UR UR8, R0 ;  /* 0x00000000000872ca */ /* 0x004fe200000e0000 */
[----:B-1--4-:R-:W-:-:S14]  /*00b0*/  BRA.U UP0, `(.L_x_0) ;  /* 0x00000001002c7547 */ /* 0x012fdc000b800000 */
[----:B------:R-:W1:Y:S02]  /*00c0*/  LDCU.64 UR6, c[0x0][0x888] ;  /* 0x00011100ff0677ac */ /* 0x000e640008000a00 */
[----:B-1----:R-:W-:-:S04]  /*00d0*/  UISETP.NE.U32.AND UP0, UPT, UR6, URZ, UPT ;  /* 0x000000ff0600728c */ /* 0x002fc8000bf05070 */
[----:B------:R-:W-:-:S09]  /*00e0*/  UISETP.NE.AND.EX UP0, UPT, UR7, URZ, UPT, UP0 ;  /* 0x000000ff0700728c */ /* 0x000fd2000bf05300 */
[----:B------:R-:W-:Y:S05]  /*00f0*/  BRA.U !UP0, `(.L_x_1) ;  /* 0x0000000108107547 */ /* 0x000fea000b800000 */
[----:B------:R-:W1:Y:S02]  /*0100*/  LDC.64 R2, c[0x0][0x888] ;  /* 0x00022200ff027b82 */ /* 0x000e640000000a00 */
[----:B-1----:R1:W5:Y:S01]  /*0110*/  LDG.E R49, desc[UR46][R2.64] ;  /* 0x0000002e02317981 */ /* 0x002362000c1e1900 */
[----:B------:R-:W-:Y:S01]  /*0120*/  HFMA2 R88, -RZ, RZ, 0, 5.9604644775390625e-08 ;  /* 0x00000001ff587431 */ /* 0x000fe200000001ff */
[----:B------:R-:W-:Y:S05]  /*0130*/  BRA `(.L_x_0) ;  /* 0x00000000000c7947 */ /* 0x000fea0003800000 */
.L_x_1:
[----:B------:R-:W1:Y:S01]  /*0140*/  LDCU UR6, c[0x0][0x880] ;  /* 0x00011000ff0677ac */ /* 0x000e620008000800 */
[----:B------:R-:W-:Y:S01]  /*0150*/  HFMA2 R88, -RZ, RZ, 0, 5.9604644775390625e-08 ;  /* 0x00000001ff587431 */ /* 0x000fe200000001ff */
[----:B-1----:R-:W-:-:S07]  /*0160*/  MOV R49, UR6 ;  /* 0x0000000600317c02 */ /* 0x002fce0008000f00 */
.L_x_0:
[----:B------:R-:W2:Y:S02]  /*0170*/  LDCU.64 UR6, c[0x0][0x8b0] ;  /* 0x00011600ff0677ac */ /* 0x000ea40008000a00 */
[----:B--2---:R-:W-:-:S04]  /*0180*/  UISETP.NE.U32.AND UP0, UPT, UR6, URZ, UPT ;  /* 0x000000ff0600728c */ /* 0x004fc8000bf05070 */
[----:B------:R-:W-:-:S09]  /*0190*/  UISETP.NE.AND.EX UP0, UPT, UR7, URZ, UPT, UP0 ;  /* 0x000000ff0700728c */ /* 0x000fd2000bf05300 */
[----:B------:R-:W-:Y:S05]  /*01a0*/  BRA.U UP0, `(.L_x_2) ;  /* 0x0000000100247547 */ /* 0x000fea000b800000 */
[----:B------:R-:W2:Y:S02]  /*01b0*/  LDCU.64 UR6, c[0x0][0x8a8] ;  /* 0x00011500ff0677ac */ /* 0x000ea40008000a00 */
[----:B--2---:R-:W-:-:S04]  /*01c0*/  UISETP.NE.U32.AND UP0, UPT, UR6, URZ, UPT ;  /* 0x000000ff0600728c */ /* 0x004fc8000bf05070 */
[----:B------:R-:W-:-:S09]  /*01d0*/  UISETP.NE.AND.EX UP0, UPT, UR7, URZ, UPT, UP0 ;  /* 0x000000ff0700728c */ /* 0x000fd2000bf05300 */
[----:B------:R-:W-:Y:S05]  /*01e0*/  BRA.U !UP0, `(.L_x_3) ;  /* 0x00000001080c7547 */ /* 0x000fea000b800000 */
[----:B-1----:R-:W1:Y:S02]  /*01f0*/  LDC.64 R2, c[0x0][0x8a8] ;  /* 0x00022a00ff027b82 */ /* 0x002e640000000a00 */
[----:B-1----:R2:W5:Y:S01]  /*0200*/  LDG.E R47, desc[UR46][R2.64] ;  /* 0x0000002e022f7981 */ /* 0x002562000c1e1900 */
[----:B------:R-:W-:Y:S05]  /*0210*/  BRA `(.L_x_2) ;  /* 0x0000000000087947 */ /* 0x000fea0003800000 */
.L_x_3:
[----:B------:R-:W2:Y:S02]  /*0220*/  LDCU UR6, c[0x0][0x8a0] ;  /* 0x00011400ff0677ac */ /* 0x000ea40008000800 */
[----:B--2---:R-:W-:Y:S02]  /*0230*/  MOV R47, UR6 ;  /* 0x00000006002f7c02 */ /* 0x004fe40008000f00 */
.L_x_2:
[----:B------:R-:W-:Y:S01]  /*0240*/  IMAD.U32 R0, RZ, RZ, UR8 ;  /* 0x00000008ff007e24 */ /* 0x000fe2000f8e00ff */
[----:B------:R-:W-:Y:S04]  /*0250*/  BSSY.RECONVERGENT B0, `(.L_x_4) ;  /* 0x000000c000007945 */ /* 0x000fe80003800200 */
[C---:B------:R-:W-:Y:S02]  /*0260*/  ISETP.NE.OR P1, PT, R0.reuse, 0x1, !P5 ;  /* 0x000000010000780c */ /* 0x040fe40006f25670 */
[----:B------:R-:W-:-:S11]  /*0270*/  ISETP.NE.OR P0, PT, R0, 0x3, !P5 ;  /* 0x000000030000780c */ /* 0x000fd60006f05670 */
[----:B------:R-:W-:Y:S05]  /*0280*/  @P1 BRA `(.L_x_5) ;  /* 0x0000000000201947 */ /* 0x000fea0003800000 */
[----:B------:R-:W3:Y:S02]  /*0290*/  LDCU.64 UR6, c[0x0][0x348] ;  /* 0x00006900ff0677ac */ /* 0x000ee40008000a00 */
[----:B---3--:R-:W-:Y:S02]  /*02a0*/  UIADD3 UR10, UP1, UPT, UR6, 0x80, URZ ;  /* 0x00000080060a7890 */ /* 0x008fe4000ff3e0ff */
[----:B------:R-:W-:Y:S02]  /*02b0*/  UIADD3 UR6, UP0, UPT, UR6, 0x180, URZ ;  /* 0x0000018006067890 */ /* 0x000fe4000ff1e0ff */
[----:B------:R-:W-:Y:S02]  /*02c0*/  UIADD3.X UR11, UPT, UPT, URZ, UR7, URZ, UP1, !UPT ;  /* 0x00000007ff0b7290 */ /* 0x000fe40008ffe4ff */
[----:B------:R-:W-:-:S07]  /*02d0*/  UIADD3.X UR7, UPT, UPT, URZ, UR7, URZ, UP0, !UPT ;  /* 0x00000007ff077290 */ /* 0x000fce00087fe4ff */
[----:B------:R3:W-:Y:S02]  /*02e0*/  UTMACCTL.PF [UR10] ;  /* 0x000000000a0079b9 */ /* 0x0007e40008040000 */
[----:B------:R3:W-:Y:S02]  /*02f0*/  UTMACCTL.PF [UR6] ;  /* 0x00000000060079b9 */ /* 0x0007e40008040000 */
[----:B---3--:R-:W-:Y:S01]  /*0300*/  NOP ;  /* 0x0000000000007918 */ /* 0x008fe20000000000 */
.L_x_5:
[----:B------:R-:W-:Y:S05]  /*0310*/  BSYNC.RECONVERGENT B0 ;  /* 0x0000000000007941 */ /* 0x000fea0003800200 */
.L_x_4:
[----:B------:R-:W-:Y:S04]  /*0320*/  BSSY.RECONVERGENT B0, `(.L_x_6) ;  /* 0x000000a000007945 */ /* 0x000fe80003800200 */
        /* <DEDUP_REMOVED lines=9> */
.L_x_7:
[----:B------:R-:W-:Y:S05]  /*03c0*/  BSYNC.RECONVERGENT B0 ;  /* 0x0000000000007941 */ /* 0x000fea0003800200 */
.L_x_6:
[----:B------:R-:W3:Y:S01]  /*03d0*/  LDCU.64 UR6, c[0x0][0x888] ;  /* 0x00011100ff0677ac */ /* 0x000ee20008000a00 */
[----:B------:R-:W-:Y:S02]  /*03e0*/  UISETP.EQ.U32.AND UP1, UPT, UR4, URZ, UPT ;  /* 0x000000ff0400728c */ /* 0x000fe4000bf22070 */
[----:B------:R-:W-:Y:S02]  /*03f0*/  UPLOP3.LUT UP2, UPT, UPT, UPT, UPT, 0x80, 0x8 ;  /* 0x000000000008789c */ /* 0x000fe40003f4f070 */
[----:B---3--:R-:W-:-:S04]  /*0400*/  UISETP.NE.U32.AND UP0, UPT, UR6, URZ, UPT ;  /* 0x000000ff0600728c */ /* 0x008fc8000bf05070 */
[----:B------:R-:W-:-:S04]  /*0410*/  UISETP.NE.AND.EX UP0, UPT, UR7, URZ, UPT, UP0 ;  /* 0x000000ff0700728c */ /* 0x000fc8000bf05300 */
[----:B------:R-:W-:-:S04]  /*0420*/  UISETP.EQ.OR.EX UP3, UPT, UR5, URZ, !UP0, UP1 ;  /* 0x000000ff0500728c */ /* 0x000fc8000c762710 */
[----:B------:R-:W-:-:S05]  /*0430*/  UP2UR UR50, UPR, URZ, 0x8 ;  /* 0x00000008ff327883 */ /* 0x000fca0008000000 */
[----:B------:R-:W-:Y:S07]  /*0440*/  BRA.U !UP3, `(.L_x_8) ;  /* 0x000000010b207547 */ /* 0x000fee000b800000 */
[----:B------:R-:W-:Y:S01]  /*0450*/  UISETP.NE.U32.AND UP2, UPT, UR4, URZ, UPT ;  /* 0x000000ff0400728c */ /* 0x000fe2000bf45070 */
[----:B-----5:R-:W-:Y:S01]  /*0460*/  FSETP.NEU.AND P0, PT, R49, RZ, PT ;  /* 0x000000ff3100720b */ /* 0x020fe20003f0d000 */
[----:B------:R-:W-:Y:S02]  /*0470*/  USEL UR4, URZ, 0xffffffff, UP0 ;  /* 0xffffffffff047887 */ /* 0x000fe40008000000 */
[----:B------:R-:W-:-:S10]  /*0480*/  UISETP.NE.AND.EX UP2, UPT, UR5, URZ, UPT, UP2 ;  /* 0x000000ff0500728c */ /* 0x000fd4000bf45320 */
[----:B------:R-:W-:Y:S01]  /*0490*/  VOTEU.ANY UP1, P0 ;  /* 0x0000000000ff7886 */ /* 0x000fe20000020100 */
[----:B------:R-:W-:-:S04]  /*04a0*/  @!UP2 USEL UR4, URZ, 0xffffffff, UP1 ;  /* 0xffffffffff04a887 */ /* 0x000fc80008800000 */
[----:B------:R-:W-:-:S04]  /*04b0*/  ULOP3.LUT UR4, UR4, 0x1, URZ, 0xc0, !UPT ;  /* 0x0000000104047892 */ /* 0x000fc8000f8ec0ff */
[----:B------:R-:W-:-:S11]  /*04c0*/  UISETP.NE.U32.AND UP2, UPT, UR4, 0x1, UPT ;  /* 0x000000010400788c */ /* 0x000fd6000bf45070 */
.L_x_8:
[----:B-12---:R-:W1:Y:S01]  /*04d0*/  SHFL.IDX PT, R2, R93, RZ, 0x1f ;  /* 0x00001fff5d027589 */ /* 0x006e6200000e0000 */
[----:B------:R-:W-:-:S04]  /*04e0*/  UISETP.NE.AND UP1, UPT, UR8, 0x2, UPT ;  /* 0x000000020800788c */ /* 0x000fc8000bf25270 */
[----:B------:R-:W-:Y:S01]  /*04f0*/  USEL UR6, URZ, 0x1, UP1 ;  /* 0x00000001ff067887 */ /* 0x000fe20008800000 */
[----:B-1----:R-:W-:-:S13]  /*0500*/  ISETP.NE.AND P0, PT, R2, RZ, PT ;  /* 0x000000ff0200720c */ /* 0x002fda0003f05270 */
[----:B------:R-:W-:Y:S05]  /*0510*/  @P0 BRA `(.L_x_9) ;  /* 0x0000000000600947 */ /* 0x000fea0003800000 */
[----:B------:R-:W1:Y:S01]  /*0520*/  S2UR UR5, SR_CgaCtaId ;  /* 0x00000000000579c3 */ /* 0x000e620000008800 */
[----:B------:R-:W-:Y:S01]  /*0530*/  UMOV UR7, 0x400 ;  /* 0x0000040000077882 */ /* 0x000fe20000000000 */
[----:B------:R-:W-:Y:S01]  /*0540*/  UMOV UR4, 0x1 ;  /* 0x0000000100047882 */ /* 0x000fe20000000000 */
[----:B------:R-:W-:Y:S01]  /*0550*/  ELECT P0, URZ, PT ;  /* 0x0000000000ff782f */ /* 0x000fe20003800000 */
[----:B------:R-:W-:-:S04]  /*0560*/  UIADD3 UR10, UPT, UPT, -UR4, 0x100000, URZ ;  /* 0x00100000040a7890 */ /* 0x000fc8000fffe1ff */
[----:B------:R-:W-:Y:S02]  /*0570*/  USHF.L.U32 UR11, UR10, 0xb, URZ ;  /* 0x0000000b0a0b7899 */ /* 0x000fe400080006ff */
[----:B------:R-:W-:Y:S02]  /*0580*/  USHF.L.U32 UR10, UR10, 0x1, URZ ;  /* 0x000000010a0a7899 */ /* 0x000fe400080006ff */
[----:B-1----:R-:W-:Y:S01]  /*0590*/  ULEA UR5, UR5, UR7, 0x18 ;  /* 0x0000000705057291 */ /* 0x002fe2000f8ec0ff */
[----:B------:R-:W1:Y:S11]  /*05a0*/  FENCE.VIEW.ASYNC.S ;  /* 0x00000000000073c6 */ /* 0x000e760000000000 */
[----:B-1----:R1:W2:Y:S01]  /*05b0*/  SYNCS.EXCH.64 URZ, [UR5], UR10 ;  /* 0x0000000a05ff75b2 */ /* 0x0022a20008000100 */
[----:B------:R1:W3:Y:S01]  /*05c0*/  SYNCS.EXCH.64 URZ, [UR5+0x38], UR10 ;  /* 0x0000380a05ff75b2 */ /* 0x0002e20008000100 */
[----:B------:R1:W4:Y:S01]  /*05d0*/  SYNCS.EXCH.64 URZ, [UR5+0x8], UR10 ;  /* 0x0000080a05ff75b2 */ /* 0x0003220008000100 */
[----:B------:R1:W1:Y:S01]  /*05e0*/  SYNCS.EXCH.64 URZ, [UR5+0x40], UR10 ;  /* 0x0000400a05ff75b2 */ /* 0x0002620008000100 */
        /* <DEDUP_REMOVED lines=10> */
[----:B------:R-:W-:Y:S01]  /*0690*/  NOP ;  /* 0x0000000000007918 */ /* 0x000fe20000000000 */
.L_x_9:
[----:B------:R-:W2:Y:S01]  /*06a0*/  SHFL.IDX PT, R2, R93, RZ, 0x1f ;  /* 0x00001fff5d027589 */ /* 0x000ea200000e0000 */
[----:B------:R-:W-:Y:S01]  /*06b0*/  NOP ;  /* 0x0000000000007918 */ /* 0x000fe20000000000 */
[----:B--2---:R-:W-:-:S13]  /*06c0*/  ISETP.NE.AND P0, PT, R2, 0x1, PT ;  /* 0x000000010200780c */ /* 0x004fda0003f05270 */
[----:B------:R-:W-:Y:S05]  /*06d0*/  @P0 BRA `(.L_x_10) ;  /* 0x0000000000580947 */ /* 0x000fea0003800000 */
[----:B------:R-:W2:Y:S01]  /*06e0*/  S2UR UR7, SR_CgaCtaId ;  /* 0x00000000000779c3 */ /* 0x000ea20000008800 */
[----:B------:R-:W-:Y:S01]  /*06f0*/  UMOV UR9, 0x400 ;  /* 0x0000040000097882 */ /* 0x000fe20000000000 */
[----:B-1----:R-:W-:Y:S01]  /*0700*/  UMOV UR5, 0x20 ;  /* 0x0000002000057882 */ /* 0x002fe20000000000 */
[----:B------:R-:W-:Y:S01]  /*0710*/  UMOV UR4, 0x80 ;  /* 0x0000008000047882 */ /* 0x000fe20000000000 */
[----:B------:R-:W-:-:S04]  /*0720*/  UIADD3 UR10, UPT, UPT, -UR5, 0x100000, URZ ;  /* 0x00100000050a7890 */ /* 0x000fc8000fffe1ff */
[----:B------:R-:W-:Y:S02]  /*0730*/  USHF.L.U32 UR11, UR10, 0xb, URZ ;  /* 0x0000000b0a0b7899 */ /* 0x000fe400080006ff */
[----:B------:R-:W-:Y:S02]  /*0740*/  USHF.L.U32 UR10, UR10, 0x1, URZ ;  /* 0x000000010a0a7899 */ /* 0x000fe400080006ff */
[----:B------:R-:W-:-:S04]  /*0750*/  UIADD3 UR4, UPT, UPT, -UR4, 0x100000, URZ ;  /* 0x0010000004047890 */ /* 0x000fc8000fffe1ff */
[----:B------:R-:W-:Y:S02]  /*0760*/  USHF.L.U32 UR5, UR4, 0xb, URZ ;  /* 0x0000000b04057899 */ /* 0x000fe400080006ff */
[----:B------:R-:W-:Y:S01]  /*0770*/  USHF.L.U32 UR4, UR4, 0x1, URZ ;  /* 0x0000000104047899 */ /* 0x000fe200080006ff */
[----:B------:R-:W-:Y:S01]  /*0780*/  ELECT P0, URZ, PT ;  /* 0x0000000000ff782f */ /* 0x000fe20003800000 */
[----:B--2---:R-:W-:Y:S01]  /*0790*/  ULEA UR7, UR7, UR9, 0x18 ;  /* 0x0000000907077291 */ /* 0x004fe2000f8ec0ff */
[----:B------:R-:W1:Y:S11]  /*07a0*/  FENCE.VIEW.ASYNC.S ;  /* 0x00000000000073c6 */ /* 0x000e760000000000 */
[----:B-1----:R2:W1:Y:S01]  /*07b0*/  SYNCS.EXCH.64 URZ, [UR7+0x70], UR10 ;  /* 0x0000700a07ff75b2 */ /* 0x0024620008000100 */
[----:B------:R2:W1:Y:S01]  /*07c0*/  SYNCS.EXCH.64 URZ, [UR7+0x90], UR4 ;  /* 0x0000900407ff75b2 */ /* 0x0004620008000100 */
[----:B------:R2:W1:Y:S01]  /*07d0*/  SYNCS.EXCH.64 URZ, [UR7+0x78], UR10 ;  /* 0x0000780a07ff75b2 */ /* 0x0004620008000100 */
[----:B------:R2:W1:Y:S01]  /*07e0*/  SYNCS.EXCH.64 URZ, [UR7+0x98], UR4 ;  /* 0x0000980407ff75b2 */ /* 0x0004620008000100 */
[----:B------:R2:W1:Y:S01]  /*07f0*/  SYNCS.EXCH.64 URZ, [UR7+0x80], UR10 ;  /* 0x0000800a07ff75b2 */ /* 0x0004620008000100 */
[----:B------:R2:W1:Y:S01]  /*0800*/  SYNCS.EXCH.64 URZ, [UR7+0xa0], UR4 ;  /* 0x0000a00407ff75b2 */ /* 0x0004620008000100 */
[----:B------:R2:W1:Y:S01]  /*0810*/  SYNCS.EXCH.64 URZ, [UR7+0x88], UR10 ;  /* 0x0000880a07ff75b2 */ /* 0x0004620008000100 */
[----:B------:R2:W1:Y:S02]  /*0820*/  SYNCS.EXCH.64 URZ, [UR7+0xa8], UR4 ;  /* 0x0000a80407ff75b2 */ /* 0x0004640008000100 */
[----:B--2---:R-:W-:Y:S01]  /*0830*/  NOP ;  /* 0x0000000000007918 */ /* 0x004fe20000000000 */
.L_x_10:
[----:B------:R-:W2:Y:S01]  /*0840*/  SHFL.IDX PT, R2, R93, RZ, 0x1f ;  /* 0x00001fff5d027589 */ /* 0x000ea200000e0000 */
[----:B------:R-:W-:Y:S01]  /*0850*/  NOP ;  /* 0x0000000000007918 */ /* 0x000fe20000000000 */
[----:B--2---:R-:W-:-:S13]  /*0860*/  ISETP.NE.AND P0, PT, R2, 0x3, PT ;  /* 0x000000030200780c */ /* 0x004fda0003f05270 */
[----:B------:R-:W-:Y:S05]  /*0870*/  @P0 BRA `(.L_x_11) ;  /* 0x0000000000300947 */ /* 0x000fea0003800000 */
[----:B-1----:R-:W1:Y:S01]  /*0880*/  S2UR UR5, SR_CgaCtaId ;  /* 0x00000000000579c3 */ /* 0x002e620000008800 */
        /* <DEDUP_REMOVED lines=8> */
[----:B-1----:R2:W1:Y:S01]  /*0910*/  SYNCS.EXCH.64 URZ, [UR5+0xb0], UR10 ;  /* 0x0000b00a05ff75b2 */ /* 0x0024620008000100 */
[----:B------:R2:W1:Y:S02]  /*0920*/  SYNCS.EXCH.64 URZ, [UR5+0xb8], UR10 ;  /* 0x0000b80a05ff75b2 */ /* 0x0004640008000100 */
[----:B--2---:R-:W-:Y:S01]  /*0930*/  NOP ;  /* 0x0000000000007918 */ /* 0x004fe20000000000 */
.L_x_11:
[----:B------:R-:W2:Y:S01]  /*0940*/  SHFL.IDX PT, R2, R93, RZ, 0x1f ;  /* 0x00001fff5d027589 */ /* 0x000ea200000e0000 */
[----:B------:R-:W-:Y:S01]  /*0950*/  NOP ;  /* 0x0000000000007918 */ /* 0x000fe20000000000 */
[----:B--2---:R-:W-:-:S13]  /*0960*/  ISETP.NE.AND P0, PT, R2, 0x4, PT ;  /* 0x000000040200780c */ /* 0x004fda0003f05270 */
[----:B------:R-:W-:Y:S05]  /*0970*/  @P0 BRA `(.L_x_12) ;  /* 0x00000000004c0947 */ /* 0x000fea0003800000 */
[----:B-1----:R-:W1:Y:S01]  /*0980*/  S2UR UR5, SR_CgaCtaId ;  /* 0x00000000000579c3 */ /* 0x002e620000008800 */
[----:B------:R-:W-:Y:S01]  /*0990*/  UMOV UR9, 0x100 ;  /* 0x0000010000097882 */ /* 0x000fe20000000000 */
[----:B------:R-:W-:Y:S01]  /*09a0*/  UMOV UR7, 0x400 ;  /* 0x0000040000077882 */ /* 0x000fe20000000000 */
[----:B------:R-:W-:Y:S01]  /*09b0*/  USEL UR9, UR9, 0xe0, UP2 ;  /* 0x000000e009097887 */ /* 0x000fe20009000000 */
[----:B------:R-:W-:Y:S01]  /*09c0*/  UMOV UR4, 0x1 ;  /* 0x0000000100047882 */ /* 0x000fe20000000000 */
[----:B------:R-:W-:Y:S01]  /*09d0*/  ELECT P0, URZ, PT ;  /* 0x0000000000ff782f */ /* 0x000fe20003800000 */
[----:B------:R-:W-:-:S04]  /*09e0*/  UIADD3 UR10, UPT, UPT, -UR4, 0x100000, URZ ;  /* 0x00100000040a7890 */ /* 0x000fc8000fffe1ff */
[----:B------:R-:W-:Y:S02]  /*09f0*/  USHF.L.U32 UR11, UR10, 0xb, URZ ;  /* 0x0000000b0a0b7899 */ /* 0x000fe400080006ff */
[----:B------:R-:W-:Y:S02]  /*0a00*/  USHF.L.U32 UR10, UR10, 0x1, URZ ;  /* 0x000000010a0a7899 */ /* 0x000fe400080006ff */
[----:B------:R-:W-:-:S04]  /*0a10*/  UIADD3 UR12, UPT, UPT, -UR9, 0x100000, URZ ;  /* 0x00100000090c7890 */ /* 0x000fc8000fffe1ff */
[----:B------:R-:W-:Y:S02]  /*0a20*/  USHF.L.U32 UR13, UR12, 0xb, URZ ;  /* 0x0000000b0c0d7899 */ /* 0x000fe400080006ff */
[----:B------:R-:W-:Y:S02]  /*0a30*/  USHF.L.U32 UR12, UR12, 0x1, URZ ;  /* 0x000000010c0c7899 */ /* 0x000fe400080006ff */
[----:B-1----:R-:W-:Y:S01]  /*0a40*/  ULEA UR5, UR5, UR7, 0x18 ;  /* 0x0000000705057291 */ /* 0x002fe2000f8ec0ff */
[----:B------:R-:W1:Y:S11]  /*0a50*/  FENCE.VIEW.ASYNC.S ;  /* 0x00000000000073c6 */ /* 0x000e760000000000 */
[----:B-1----:R2:W1:Y:S01]  /*0a60*/  SYNCS.EXCH.64 URZ, [UR5+0xc0], UR10 ;  /* 0x0000c00a05ff75b2 */ /* 0x0024620008000100 */
[----:B------:R2:W1:Y:S01]  /*0a70*/  SYNCS.EXCH.64 URZ, [UR5+0xd0], UR12 ;  /* 0x0000d00c05ff75b2 */ /* 0x0004620008000100 */
[----:B------:R2:W1:Y:S01]  /*0a80*/  SYNCS.EXCH.64 URZ, [UR5+0xc8], UR10 ;  /* 0x0000c80a05ff75b2 */ /* 0x0004620008000100 */
[----:B------:R2:W1:Y:S02]  /*0a90*/  SYNCS.EXCH.64 URZ, [UR5+0xd8], UR12 ;  /* 0x0000d80c05ff75b2 */ /* 0x0004640008000100 */
[----:B--2---:R-:W-:Y:S01]  /*0aa0*/  NOP ;  /* 0x0000000000007918 */ /* 0x004fe20000000000 */
.L_x_12:
        /* <DEDUP_REMOVED lines=26> */
.L_x_13:
        /* <DEDUP_REMOVED lines=18> */
.L_x_14:
[----:B-1----:R-:W1:Y:S01]  /*0d70*/  S2UR UR5, SR_CTAID.X ;  /* 0x00000000000579c3 */ /* 0x002e620000002500 */
[----:B------:R-:W-:-:S05]  /*0d80*/  CS2R.32 R87, SR_CgaSize ;  /* 0x0000000000577805 */ /* 0x000fca0000008a00 */
[----:B------:R-:W-:-:S05]  /*0d90*/  IMAD R87, R87, -0xa0, RZ ;  /* 0xffffff6057577824 */ /* 0x000fca00078e02ff */
[----:B------:R-:W-:-:S14]  /*0da0*/  R2UR UR9, R87 ;  /* 0x00000000570972ca */ /* 0x000fdc00000e0000 */
[----:B------:R-:W2:Y:S01]  /*0db0*/  LDCU UR9, c[0x0][UR9+0x2b0] ;  /* 0x00005600090977ac */ /* 0x000ea20008000800 */
[----:B------:R-:W-:Y:S01]  /*0dc0*/  NOP ;  /* 0x0000000000007918 */ /* 0x000fe20000000000 */
[----:B------:R-:W-:-:S05]  /*0dd0*/  CS2R.32 R87, SR_CgaSize ;  /* 0x0000000000577805 */ /* 0x000fca0000008a00 */
[----:B------:R-:W-:-:S05]  /*0de0*/  IMAD R87, R87, -0xa0, RZ ;  /* 0xffffff6057577824 */ /* 0x000fca00078e02ff */
[----:B------:R-:W-:-:S14]  /*0df0*/  R2UR UR7, R87 ;  /* 0x00000000570772ca */ /* 0x000fdc00000e0000 */
[----:B------:R-:W3:Y:S01]  /*0e00*/  LDCU UR7, c[0x0][UR7+0x2b4] ;  /* 0x00005680070777ac */ /* 0x000ee20008000800 */
[----:B------:R-:W4:Y:S08]  /*0e10*/  S2UR UR4, SR_CTAID.Y ;  /* 0x00000000000479c3 */ /* 0x000f300000002600 */
[----:B------:R-:W3:Y:S01]  /*0e20*/  LDC R10, c[0x0][0xb24] ;  /* 0x0002c900ff0a7b82 */ /* 0x000ee20000000800 */
[----:B-1----:R-:W-:-:S02]  /*0e30*/  I2FP.F32.U32 R87, UR5 ;  /* 0x0000000500577c45 */ /* 0x002fc40008201000 */
[----:B------:R-:W-:-:S05]  /*0e40*/  CS2R.32 R3, SR_CgaSize ;  /* 0x0000000000037805 */ /* 0x000fca0000008a00 */
[----:B------:R-:W-:-:S06]  /*0e50*/  IMAD R3, R3, -0xa0, RZ ;  /* 0xffffff6003037824 */ /* 0x000fcc00078e02ff */
[----:B------:R-:W1:Y:S01]  /*0e60*/  LDC R3, c[0x0][R3+0x2a0] ;  /* 0x0000a80003037b82 */ /* 0x000e620000000800 */
[----:B------:R-:W-:Y:S01]  /*0e70*/  MOV R15, UR5 ;  /* 0x00000005000f7c02 */ /* 0x000fe20008000f00 */
[----:B--2---:R-:W-:Y:S01]  /*0e80*/  FMUL R87, R87, UR9 ;  /* 0x0000000957577c20 */ /* 0x004fe20008400000 */
[----:B----4-:R-:W-:Y:S02]  /*0e90*/  I2FP.F32.U32 R86, UR4 ;  /* 0x0000000400567c45 */ /* 0x010fe40008201000 */
[----:B------:R-:W-:-:S05]  /*0ea0*/  CS2R.32 R2, SR_CgaSize ;  /* 0x0000000000027805 */ /* 0x000fca0000008a00 */
[----:B------:R-:W-:-:S06]  /*0eb0*/  IMAD R2, R2, -0xa0, RZ ;  /* 0xffffff6002027824 */ /* 0x000fcc00078e02ff */
[----:B------:R-:W2:Y:S01]  /*0ec0*/  LDC R2, c[0x0][R2+0x2a4] ;  /* 0x0000a90002027b82 */ /* 0x000ea20000000800 */
[----:B------:R-:W-:Y:S01]  /*0ed0*/  MOV R14, UR4 ;  /* 0x00000004000e7c02 */ /* 0x000fe20008000f00 */
[----:B------:R-:W4:Y:S01]  /*0ee0*/  F2I.U32.TRUNC.NTZ R87, R87 ;  /* 0x0000005700577305 */ /* 0x000f22000020f000 */
[----:B---3--:R-:W-:-:S05]  /*0ef0*/  FMUL R86, R86, UR7 ;  /* 0x0000000756567c20 */ /* 0x008fca0008400000 */
[----:B------:R-:W-:Y:S01]  /*0f00*/  BAR.SYNC.DEFER_BLOCKING 0x0 ;  /* 0x0000000000007b1d */ /* 0x000fe20000010000 */
[----:B------:R-:W-:-:S05]  /*0f10*/  ISETP.GE.AND P0, PT, R10, 0x1, PT ;  /* 0x000000010a00780c */ /* 0x000fca0003f06270 */
[----:B------:R-:W3:Y:S02]  /*0f20*/  F2I.U32.TRUNC.NTZ R86, R86 ;  /* 0x0000005600567305 */ /* 0x000ee4000020f000 */
[----:B------:R-:W2:Y:S01]  /*0f30*/  S2UR UR36, SR_CTAID.Z ;  /* 0x00000000002479c3 */ /* 0x000ea20000002700 */
[----:B----4-:R-:W-:-:S05]  /*0f40*/  IADD3 R87, PT, PT, -R87, RZ, RZ ;  /* 0x000000ff57577210 */ /* 0x010fca0007ffe1ff */
[----:B-1----:R-:W-:Y:S01]  /*0f50*/  IMAD R87, R3, R87, UR5 ;  /* 0x0000000503577e24 */ /* 0x002fe2000f8e0257 */
[----:B---3--:R-:W-:-:S05]  /*0f60*/  IADD3 R86, PT, PT, -R86, RZ, RZ ;  /* 0x000000ff56567210 */ /* 0x008fca0007ffe1ff */
[----:B--2---:R-:W-:Y:S01]  /*0f70*/  IMAD R86, R2, R86, UR4 ;  /* 0x0000000402567e24 */ /* 0x004fe2000f8e0256 */
[----:B------:R-:W-:Y:S06]  /*0f80*/  @!P0 BRA `(.L_x_15) ;  /* 0x0000000000b88947 */ /* 0x000fec0003800000 */
[----:B------:R-:W1:Y:S01]  /*0f90*/  LDC.64 R4, c[0x0][0xb18] ;  /* 0x0002c600ff047b82 */ /* 0x000e620000000a00 */
[----:B------:R-:W-:-:S07]  /*0fa0*/  ISETP.NE.AND P0, PT, R10, 0x1, PT ;  /* 0x000000010a00780c */ /* 0x000fce0003f05270 */
[----:B------:R-:W2:Y:S08]  /*0fb0*/  LDC R9, c[0x0][0xb0c] ;  /* 0x0002c300ff097b82 */ /* 0x000eb00000000800 */
[----:B------:R-:W3:Y:S08]  /*0fc0*/  LDC R12, c[0x0][0x370] ;  /* 0x0000dc00ff0c7b82 */ /* 0x000ef00000000800 */
[----:B------:R-:W4:Y:S01]  /*0fd0*/  LDC R11, c[0x0][0x374] ;  /* 0x0000dd00ff0b7b82 */ /* 0x000f220000000800 */
[----:B-1----:R-:W-:-:S07]  /*0fe0*/  ISETP.NE.AND P1, PT, R4, 0x1, PT ;  /* 0x000000010400780c */ /* 0x002fce0003f25270 */
[----:B------:R-:W3:Y:S01]  /*0ff0*/  LDC.64 R6, c[0x0][0xb10] ;  /* 0x0002c400ff067b82 */ /* 0x000ee20000000a00 */
[----:B--2---:R-:W-:-:S07]  /*1000*/  ISETP.NE.AND P2, PT, R9, 0x1, PT ;  /* 0x000000010900780c */ /* 0x004fce0003f45270 */
[----:B------:R-:W1:Y:S08]  /*1010*/  LDC R8, c[0x0][0xb20] ;  /* 0x0002c800ff087b82 */ /* 0x000e700000000800 */
[----:B------:R-:W2:Y:S01]  /*1020*/  LDC.64 R2, c[0x0][0xb28] ;  /* 0x0002ca00ff027b82 */ /* 0x000ea20000000a00 */
[----:B----4-:R-:W-:-:S04]  /*1030*/  IMAD.HI.U32 R13, R11, R5, RZ ;  /* 0x000000050b0d7227 */ /* 0x010fc800078e00ff */
[----:B------:R-:W-:-:S04]  /*1040*/  IMAD.HI.U32 R5, R14, R5, RZ ;  /* 0x000000050e057227 */ /* 0x000fc800078e00ff */
[----:B---3--:R-:W-:-:S05]  /*1050*/  IMAD.HI.U32 R16, R12, R6, RZ ;  /* 0x000000060c107227 */ /* 0x008fca00078e00ff */
[-C--:B------:R-:W-:Y:S01]  /*1060*/  @P2 SHF.R.U32.HI R12, RZ, R7.reuse, R16 ;  /* 0x00000007ff0c2219 */ /* 0x080fe20000011610 */
[----:B------:R-:W-:Y:S01]  /*1070*/  IMAD.HI.U32 R16, R15, R6, RZ ;  /* 0x000000060f107227 */ /* 0x000fe200078e00ff */
[-C--:B-1----:R-:W-:Y:S02]  /*1080*/  @P1 SHF.R.U32.HI R11, RZ, R8.reuse, R13 ;  /* 0x00000008ff0b1219 */ /* 0x082fe4000001160d */
[----:B------:R-:W-:Y:S02]  /*1090*/  SHF.R.U32.HI R5, RZ, R8, R5 ;  /* 0x00000008ff057219 */ /* 0x000fe40000011605 */
[----:B------:R-:W-:Y:S02]  /*10a0*/  SHF.R.U32.HI R16, RZ, R7, R16 ;  /* 0x00000007ff107219 */ /* 0x000fe40000011610 */
[----:B------:R-:W-:Y:S01]  /*10b0*/  SEL R5, R14, R5, !P1 ;  /* 0x000000050e057207 */ /* 0x000fe20004800000 */
[----:B--2---:R-:W-:Y:S01]  /*10c0*/  IMAD.HI.U32 R13, R11, R2, RZ ;  /* 0x000000020b0d7227 */ /* 0x004fe200078e00ff */
[----:B------:R-:W-:-:S03]  /*10d0*/  SEL R16, R15, R16, !P2 ;  /* 0x000000100f107207 */ /* 0x000fc60005000000 */
[----:B------:R-:W-:Y:S01]  /*10e0*/  IMAD.HI.U32 R6, R12, R2, RZ ;  /* 0x000000020c067227 */ /* 0x000fe200078e00ff */
[----:B------:R-:W-:-:S04]  /*10f0*/  @P0 SHF.R.U32.HI R11, RZ, R3, R13 ;  /* 0x00000003ff0b0219 */ /* 0x000fc8000001160d */
[----:B------:R-:W-:Y:S01]  /*1100*/  @P0 SHF.R.U32.HI R12, RZ, R3, R6 ;  /* 0x00000003ff0c0219 */ /* 0x000fe20000011606 */
[----:B------:R-:W-:-:S04]  /*1110*/  IMAD R11, R11, R10, RZ ;  /* 0x0000000a0b0b7224 */ /* 0x000fc800078e02ff */
[----:B------:R-:W-:Y:S01]  /*1120*/  IMAD R6, R12, R10, RZ ;  /* 0x0000000a0c067224 */ /* 0x000fe200078e02ff */
[----:B------:R-:W-:-:S04]  /*1130*/  ISETP.GE.AND P1, PT, R5, R11, PT ;  /* 0x0000000b0500720c */ /* 0x000fc80003f26270 */
[----:B------:R-:W-:Y:S01]  /*1140*/  ISETP.GE.OR P1, PT, R16, R6, P1 ;  /* 0x000000061000720c */ /* 0x000fe20000f26670 */
[----:B------:R-:W-:-:S05]  /*1150*/  IMAD.HI.U32 R6, R5, R2, RZ ;  /* 0x0000000205067227 */ /* 0x000fca00078e00ff */
[----:B------:R-:W-:-:S04]  /*1160*/  SHF.R.U32.HI R6, RZ, R3, R6 ;  /* 0x00000003ff067219 */ /* 0x000fc80000011606 */
[----:B------:R-:W-:-:S03]  /*1170*/  SEL R6, R5, R6, !P0 ;  /* 0x0000000605067207 */ /* 0x000fc60004000000 */
[----:B------:R-:W-:Y:S01]  /*1180*/  @!P1 IMAD.HI.U32 R7, R16, R2, RZ ;  /* 0x0000000210079227 */ /* 0x000fe200078e00ff */
[----:B------:R-:W-:-:S04]  /*1190*/  IADD3 R2, PT, PT, -R6, RZ, RZ ;  /* 0x000000ff06027210 */ /* 0x000fc80007ffe1ff */
[----:B------:R-:W-:Y:S01]  /*11a0*/  @!P1 SHF.R.U32.HI R3, RZ, R3, R7 ;  /* 0x00000003ff039219 */ /* 0x000fe20000011607 */
[----:B------:R-:W-:Y:S01]  /*11b0*/  IMAD R2, R10, R2, R5 ;  /* 0x000000020a027224 */ /* 0x000fe200078e0205 */
[----:B------:R-:W-:Y:S02]  /*11c0*/  IADD3 R7, PT, PT, -R5, RZ, RZ ;  /* 0x000000ff05077210 */ /* 0x000fe40007ffe1ff */
[----:B------:R-:W-:-:S03]  /*11d0*/  @!P1 SEL R3, R16, R3, !P0 ;  /* 0x0000000310039207 */ /* 0x000fc60004000000 */
[----:B------:R-:W-:Y:S02]  /*11e0*/  IMAD R7, R4, R7, R14 ;  /* 0x0000000704077224 */ /* 0x000fe400078e020e */
[--C-:B------:R-:W-:Y:S02]  /*11f0*/  @!P1 IMAD.IADD R6, R6, 0x1, -R3.reuse ;  /* 0x0000000106069824 */ /* 0x100fe400078e0a03 */
[----:B------:R-:W-:Y:S01]  /*1200*/  @!P1 IMAD R3, R2, R12, R3 ;  /* 0x0000000c02039224 */ /* 0x000fe200078e0203 */
[----:B------:R-:W-:Y:S01]  /*1210*/  IADD3 R2, PT, PT, -R16, RZ, RZ ;  /* 0x000000ff10027210 */ /* 0x000fe20007ffe1ff */
[----:B------:R-:W-:Y:S02]  /*1220*/  @!P1 IMAD R5, R6, R10, R16 ;  /* 0x0000000a06059224 */ /* 0x000fe400078e0210 */
[----:B------:R-:W-:Y:S02]  /*1230*/  @!P1 IMAD.MOV.U32 R16, RZ, RZ, R3 ;  /* 0x000000ffff109224 */ /* 0x000fe400078e0003 */
[----:B------:R-:W-:-:S02]  /*1240*/  IMAD R2, R9, R2, R15 ;  /* 0x0000000209027224 */ /* 0x000fc400078e020f */
[----:B------:R-:W-:Y:S02]  /*1250*/  IMAD R14, R5, R4, R7 ;  /* 0x00000004050e7224 */ /* 0x000fe400078e0207 */
[----:B------:R-:W-:Y:S02]  /*1260*/  IMAD R15, R16, R9, R2 ;  /* 0x00000009100f7224 */ /* 0x000fe400078e0202 */
.L_x_15:
[----:B------:R-:W1:Y:S01]  /*1270*/  LDCU UR4, c[0x0][0xb30] ;  /* 0x00016600ff0477ac */ /* 0x000e620008000800 */
[----:B------:R-:W2:Y:S08]  /*1280*/  S2UR UR37, SR_CgaCtaId ;  /* 0x00000000002579c3 */ /* 0x000eb00000008800 */
[----:B------:R-:W3:Y:S01]  /*1290*/  LDC R40, c[0x0][0xb24] ;  /* 0x0002c900ff287b82 */ /* 0x000ee20000000800 */
[----:B-1----:R-:W-:-:S09]  /*12a0*/  UISETP.NE.AND UP1, UPT, UR4, 0x1, UPT ;  /* 0x000000010400788c */ /* 0x002fd2000bf25270 */
[----:B--2---:R-:W-:Y:S05]  /*12b0*/  BRA.U UP1, `(.L_x_16) ;  /* 0x0000000101407547 */ /* 0x004fea000b800000 */
[----:B------:R-:W1:Y:S08]  /*12c0*/  LDC.64 R4, c[0x0][0xb10] ;  /* 0x0002c400ff047b82 */ /* 0x000e700000000a00 */
[----:B------:R-:W2:Y:S08]  /*12d0*/  LDC.64 R2, c[0x0][0xb18] ;  /* 0x0002c600ff027b82 */ /* 0x000eb00000000a00 */
[----:B------:R-:W4:Y:S08]  /*12e0*/  LDC R6, c[0x0][0xb20] ;  /* 0x0002c800ff067b82 */ /* 0x000f300000000800 */
[----:B------:R-:W3:Y:S01]  /*12f0*/  LDC R7, c[0x0][0xb0c] ;  /* 0x0002c300ff077b82 */ /* 0x000ee20000000800 */
[----:B-1----:R-:W-:-:S05]  /*1300*/  IMAD.HI.U32 R4, R15, R4, RZ ;  /* 0x000000040f047227 */ /* 0x002fca00078e00ff */
[----:B------:R-:W-:Y:S01]  /*1310*/  SHF.R.U32.HI R4, RZ, R5, R4 ;  /* 0x00000005ff047219 */ /* 0x000fe20000011604 */
[----:B--2---:R-:W-:Y:S01]  /*1320*/  IMAD.HI.U32 R3, R14, R3, RZ ;  /* 0x000000030e037227 */ /* 0x004fe200078e00ff */
[----:B------:R-:W-:-:S04]  /*1330*/  ISETP.NE.AND P0, PT, R2, 0x1, PT ;  /* 0x000000010200780c */ /* 0x000fc80003f05270 */
[----:B----4-:R-:W-:-:S04]  /*1340*/  SHF.R.U32.HI R3, RZ, R6, R3 ;  /* 0x00000006ff037219 */ /* 0x010fc80000011603 */
[----:B------:R-:W-:Y:S02]  /*1350*/  SEL R3, R14, R3, !P0 ;  /* 0x000000030e037207 */ /* 0x000fe40004000000 */
[----:B---3--:R-:W-:-:S04]  /*1360*/  ISETP.NE.AND P1, PT, R7, 0x1, PT ;  /* 0x000000010700780c */ /* 0x008fc80003f25270 */
[----:B------:R-:W-:-:S05]  /*1370*/  SEL R4, R15, R4, !P1 ;  /* 0x000000040f047207 */ /* 0x000fca0004800000 */
[----:B------:R-:W-:Y:S02]  /*1380*/  IMAD.IADD R5, R3, 0x1, -R4 ;  /* 0x0000000103057824 */ /* 0x000fe400078e0a04 */
[----:B------:R-:W-:Y:S02]  /*1390*/  IMAD.IADD R3, R4, 0x1, -R3 ;  /* 0x0000000104037824 */ /* 0x000fe400078e0a03 */
[----:B------:R-:W-:Y:S02]  /*13a0*/  IMAD R15, R5, R7, R15 ;  /* 0x00000007050f7224 */ /* 0x000fe400078e020f */
[----:B------:R-:W-:-:S07]  /*13b0*/  IMAD R14, R3, R2, R14 ;  /* 0x00000002030e7224 */ /* 0x000fce00078e020e */
.L_x_16:
[----:B------:R-:W-:Y:S01]  /*13c0*/  BAR.SYNC.DEFER_BLOCKING 0x0 ;  /* 0x0000000000007b1d */ /* 0x000fe20000010000 */
[----:B------:R-:W-:Y:S01]  /*13d0*/  UISETP.NE.AND UP1, UPT, UR8, 0x2, UPT ;  /* 0x000000020800788c */ /* 0x000fe2000bf25270 */
[----:B------:R-:W-:Y:S02]  /*13e0*/  ISETP.NE.OR P5, PT, R0, 0x2, !P5 ;  /* 0x000000020000780c */ /* 0x000fe40006fa5670 */
[----:B------:R-:W-:-:S06]  /*13f0*/  LOP3.LUT R2, R101, 0x1f, RZ, 0xc0, !PT ;  /* 0x0000001f65027812 */ /* 0x000fcc00078ec0ff */
[----:B------:R-:W-:Y:S05]  /*1400*/  BRA.U UP1, `(.L_x_17) ;  /* 0x0000001101c87547 */ /* 0x000fea000b800000 */
[----:B------:R-:W1:Y:S01]  /*1410*/  LDCU UR13, c[0x0][0x38c] ;  /* 0x00007180ff0d77ac */ /* 0x000e620008000800 */
[----:B------:R-:W2:Y:S01]  /*1420*/  LDC R8, c[0x0][0x370] ;  /* 0x0000dc00ff087b82 */ /* 0x000ea20000000800 */
[----:B------:R-:W-:Y:S01]  /*1430*/  PLOP3.LUT P1, PT, PT, PT, UP2, 0x80, 0x8 ;  /* 0x000000000008781c */ /* 0x000fe20003f2f028 */
[----:B------:R-:W-:Y:S01]  /*1440*/  IMAD.MOV.U32 R17, RZ, RZ, 0x1 ;  /* 0x00000001ff117424 */ /* 0x000fe200078e00ff */
[----:B------:R-:W-:Y:S01]  /*1450*/  ISETP.EQ.OR P4, PT, R2, RZ, P5 ;  /* 0x000000ff0200720c */ /* 0x000fe20002f82670 */
[----:B------:R-:W-:Y:S01]  /*1460*/  IMAD.MOV.U32 R16, RZ, RZ, RZ ;  /* 0x000000ffff107224 */ /* 0x000fe200078e00ff */
[----:B------:R-:W-:Y:S02]  /*1470*/  PLOP3.LUT P1, PT, P1, PT, PT, 0x8, 0x80 ;  /* 0x000000000080781c */ /* 0x000fe40000f2e170 */
[----:B------:R-:W-:Y:S01]  /*1480*/  CS2R R12, SRZ ;  /* 0x00000000000c7805 */ /* 0x000fe2000001ff00 */
[----:B------:R-:W-:Y:S01]  /*1490*/  IMAD.MOV.U32 R11, RZ, RZ, 0x1 ;  /* 0x00000001ff0b7424 */ /* 0x000fe200078e00ff */
[----:B------:R-:W4:Y:S01]  /*14a0*/  LDC R0, c[0x0][0x374] ;  /* 0x0000dd00ff007b82 */ /* 0x000f220000000800 */
[----:B------:R-:W2:Y:S01]  /*14b0*/  LDCU.64 UR22, c[0x0][0x348] ;  /* 0x00006900ff1677ac */ /* 0x000ea20008000a00 */
[----:B------:R-:W-:Y:S01]  /*14c0*/  UMOV UR6, URZ ;  /* 0x000000ff00067c82 */ /* 0x000fe20008000000 */
[----:B-1----:R-:W-:-:S04]  /*14d0*/  UIADD3 UR5, UPT, UPT, UR13, 0x1f, URZ ;  /* 0x0000001f0d057890 */ /* 0x002fc8000fffe0ff */
[----:B------:R-:W-:-:S04]  /*14e0*/  USHF.R.S32.HI UR4, URZ, 0x1f, UR5 ;  /* 0x0000001fff047899 */ /* 0x000fc80008011405 */
[----:B------:R-:W-:-:S04]  /*14f0*/  ULEA.HI UR4, UR4, UR5, URZ, 0x5 ;  /* 0x0000000504047291 */ /* 0x000fc8000f8f28ff */
[----:B------:R-:W-:Y:S02]  /*1500*/  USHF.R.S32.HI UR15, URZ, 0x5, UR4 ;  /* 0x00000005ff0f7899 */ /* 0x000fe40008011404 */
[----:B------:R-:W-:Y:S02]  /*1510*/  UIADD3 UR4, UPT, UPT, UR13, -0x1, URZ ;  /* 0xffffffff0d047890 */ /* 0x000fe4000fffe0ff */
[----:B------:R-:W-:Y:S02]  /*1520*/  UISETP.LT.U32.AND UP0, UPT, UR15, 0x7, UPT ;  /* 0x000000070f00788c */ /* 0x000fe4000bf01070 */
[----:B------:R-:W-:Y:S02]  /*1530*/  UISETP.GE.U32.AND UP1, UPT, UR4, -0x3f, UPT ;  /* 0xffffffc10400788c */ /* 0x000fe4000bf26070 */
[----:B------:R-:W-:Y:S02]  /*1540*/  USEL UR14, UR15, 0x7, UP0 ;  /* 0x000000070f0e7887 */ /* 0x000fe40008000000 */
[----:B------:R-:W-:-:S02]  /*1550*/  UIADD3 UR13, UPT, UPT, UR13, 0x3e, URZ ;  /* 0x0000003e0d0d7890 */ /* 0x000fc4000fffe0ff */
[----:B------:R-:W-:Y:S02]  /*1560*/  UIADD3 UR5, UPT, UPT, UR14, -0x1, URZ ;  /* 0xffffffff0e057890 */ /* 0x000fe4000fffe0ff */
[----:B------:R-:W-:-:S03]  /*1570*/  UIADD3 UR7, UPT, UPT, UR15, -UR14, URZ ;  /* 0x8000000e0f077290 */ /* 0x000fc6000fffe0ff */
[----:B------:R-:W-:-:S04]  /*1580*/  @UP1 UIADD3 UR5, UPT, UPT, UR14, URZ, URZ ;  /* 0x000000ff0e051290 */ /* 0x000fc8000fffe0ff */
[----:B--2---:R-:W-:-:S12]  /*1590*/  UIADD3 UR5, UPT, UPT, UR5, 0x1, URZ ;  /* 0x0000000105057890 */ /* 0x004fd8000fffe0ff */
.L_x_35:
[----:B------:R-:W-:Y:S01]  /*15a0*/  UISETP.NE.AND UP0, UPT, UR37, URZ, UPT ;  /* 0x000000ff2500728c */ /* 0x000fe2000bf05270 */
[----:B------:R-:W1:Y:S08]  /*15b0*/  S2UR UR37, SR_CgaCtaId ;  /* 0x00000000002579c3 */ /* 0x000e700000008800 */
[----:B------:R-:W-:Y:S05]  /*15c0*/  BRA.U UP0, `(.L_x_18) ;  /* 0x0000000100347547 */ /* 0x000fea000b800000 */
[----:B------:R-:W2:Y:S01]  /*15d0*/  S2R R2, SR_CgaCtaId ;  /* 0x0000000000027919 */ /* 0x000ea20000008800 */
[----:B------:R-:W-:-:S04]  /*15e0*/  MOV R3, 0x400 ;  /* 0x0000040000037802 */ /* 0x000fc80000000f00 */
[----:B--2---:R-:W-:Y:S02]  /*15f0*/  LEA R2, R2, R3, 0x18 ;  /* 0x0000000302027211 */ /* 0x004fe400078ec0ff */
[----:B------:R-:W-:-:S03]  /*1600*/  SHF.L.U32 R3, R11, 0x1f, RZ ;  /* 0x0000001f0b037819 */ /* 0x000fc600000006ff */
[----:B------:R-:W-:-:S04]  /*1610*/  IMAD R2, R12, 0x8, R2 ;  /* 0x000000080c027824 */ /* 0x000fc800078e0202 */
[----:B------:R-:W2:Y:S02]  /*1620*/  SYNCS.PHASECHK.TRANS64.TRYWAIT P0, [R2+URZ+0x130], R3 ;  /* 0x00013003020075a7 */ /* 0x000ea400080011ff */
[----:B--2---:R-:W-:Y:S05]  /*1630*/  @!P0 BRA `(.L_x_19) ;  /* 0x0000007800548947 */ /* 0x004fea0003800000 */
.L_x_134:
[----:B------:R-:W-:Y:S01]  /*1640*/  VIADD R12, R12, 0x1 ;  /* 0x000000010c0c7836 */ /* 0x000fe20000000000 */
[----:B------:R2:W-:Y:S04]  /*1650*/  SYNCS.ARRIVE.TRANS64.A1T0 RZ, [R2+URZ+0x120], RZ ;  /* 0x000120ff02ff79a7 */ /* 0x0005e800081000ff */
[----:B------:R-:W-:-:S04]  /*1660*/  ISETP.NE.AND P0, PT, R12, 0x2, PT ;  /* 0x000000020c00780c */ /* 0x000fc80003f05270 */
[----:B------:R-:W-:Y:S02]  /*1670*/  SEL R12, R12, RZ, P0 ;  /* 0x000000ff0c0c7207 */ /* 0x000fe40000000000 */
[----:B--2---:R-:W-:-:S04]  /*1680*/  SEL R2, RZ, 0x1, P0 ;  /* 0x00000001ff027807 */ /* 0x004fc80000000000 */
[----:B------:R-:W-:-:S07]  /*1690*/  LOP3.LUT R11, R11, R2, RZ, 0x3c, !PT ;  /* 0x000000020b0b7212 */ /* 0x000fce00078e3cff */
.L_x_18:
[----:B------:R-:W-:Y:S01]  /*16a0*/  UMOV UR4, 0x400 ;  /* 0x0000040000047882 */ /* 0x000fe20000000000 */
[----:B------:R-:W-:Y:S01]  /*16b0*/  SHF.L.U32 R2, R17, 0x1f, RZ ;  /* 0x0000001f11027819 */ /* 0x000fe200000006ff */
[----:B-1----:R-:W-:Y:S01]  /*16c0*/  ULEA UR4, UR37, UR4, 0x18 ;  /* 0x0000000425047291 */ /* 0x002fe2000f8ec0ff */
[----:B------:R-:W-:Y:S01]  /*16d0*/  R2UR UR35, R15 ;  /* 0x000000000f2372ca */ /* 0x000fe200000e0000 */
[----:B------:R-:W-:Y:S01]  /*16e0*/  UISETP.GE.U32.AND UP0, UPT, UR13, 0x3f, UPT ;  /* 0x0000003f0d00788c */ /* 0x000fe2000bf06070 */
[----:B------:R-:W-:Y:S01]  /*16f0*/  R2UR UR11, R14 ;  /* 0x000000000e0b72ca */ /* 0x000fe200000e0000 */
[----:B------:R-:W-:Y:S01]  /*1700*/  ULEA UR8, UR6, UR4, 0x3 ;  /* 0x0000000406087291 */ /* 0x000fe2000f8e18ff */
[----:B------:R-:W-:-:S08]  /*1710*/  UMOV UR24, URZ ;  /* 0x000000ff00187c82 */ /* 0x000fd00008000000 */
[----:B------:R1:W2:Y:S01]  /*1720*/  SYNCS.PHASECHK.TRANS64.TRYWAIT P0, [UR8+0x38], R2 ;  /* 0x00003802ff0075a7 */ /* 0x0002a20008001108 */
[----:B------:R-:W-:Y:S02]  /*1730*/  USHF.L.U32 UR35, UR35, 0x6, URZ ;  /* 0x0000000623237899 */ /* 0x000fe400080006ff */
[----:B------:R-:W-:Y:S01]  /*1740*/  USHF.L.U32 UR11, UR11, 0x8, URZ ;  /* 0x000000080b0b7899 */ /* 0x000fe200080006ff */
[----:B------:R-:W-:Y:S11]  /*1750*/  BRA.U !UP0, `(.L_x_20) ;  /* 0x0000000108a87547 */ /* 0x000ff6000b800000 */
[----:B------:R-:W-:Y:S01]  /*1760*/  UMOV UR16, URZ ;  /* 0x000000ff00107c82 */ /* 0x000fe20008000000 */
[----:B------:R-:W-:-:S05]  /*1770*/  UMOV UR17, UR6 ;  /* 0x0000000600117c82 */ /* 0x000fca0008000000 */
.L_x_25:
[----:B-1----:R-:W-:Y:S01]  /*1780*/  ULEA UR33, UR17, UR4, 0x3 ;  /* 0x0000000411217291 */ /* 0x002fe2000f8e18ff */
[----:B--2---:R-:W-:Y:S01]  /*1790*/  @!P5 MOV R3, 0x5000 ;  /* 0x000050000003d802 */ /* 0x004fe20000000f00 */
[----:B--2---:R-:W-:Y:S10]  /*17a0*/  @P0 BRA `(.L_x_21) ;  /* 0x00000000000c0947 */ /* 0x004ff40003800000 */
[----:B------:R-:W-:-:S04]  /*17b0*/  SHF.L.U32 R4, R17, 0x1f, RZ ;  /* 0x0000001f11047819 */ /* 0x000fc800000006ff */
[----:B------:R-:W2:Y:S02]  /*17c0*/  SYNCS.PHASECHK.TRANS64.TRYWAIT P0, [UR33+0x38], R4 ;  /* 0x00003804ff0075a7 */ /* 0x000ea40008001121 */
[----:B--2---:R-:W-:Y:S05]  /*17d0*/  @!P0 BRA `(.L_x_22) ;  /* 0x0000007800008947 */ /* 0x004fea0003800000 */
.L_x_21:
[----:B------:R2:W-:Y:S01]  /*17e0*/  @!P5 SYNCS.ARRIVE.TRANS64 RZ, [UR33], R3 ;  /* 0x00000003ffffd9a7 */ /* 0x0005e20008000021 */
[----:B------:R-:W-:Y:S04]  /*17f0*/  BSSY.RECONVERGENT B0, `(.L_x_23) ;  /* 0x0000003000007945 */ /* 0x000fe80003800200 */
[----:B------:R-:W-:Y:S05]  /*1800*/  @P4 BRA `(.L_x_24) ;  /* 0x0000000000044947 */ /* 0x000fea0003800000 */
[----:B------:R-:W-:Y:S05]  /*1810*/  BPT.TRAP 0x1 ;  /* 0x000000040000795c */ /* 0x000fea0000300000 */
.L_x_24:
[----:B------:R-:W-:Y:S05]  /*1820*/  BSYNC.RECONVERGENT B0 ;  /* 0x0000000000007941 */ /* 0x000fea0003800200 */
.L_x_23:
[----:B------:R-:W-:Y:S02]  /*1830*/  UIADD3 UR6, UPT, UPT, UR17, 0x1, URZ ;  /* 0x0000000111067890 */ /* 0x000fe4000fffe0ff */
[----:B------:R-:W-:Y:S02]  /*1840*/  ULEA UR32, UR17, UR4, 0xc ;  /* 0x0000000411207291 */ /* 0x000fe4000f8e60ff */
[----:B------:R-:W-:Y:S02]  /*1850*/  UISETP.NE.AND UP0, UPT, UR6, 0x7, UPT ;  /* 0x000000070600788c */ /* 0x000fe4000bf05270 */
[----:B------:R-:W-:Y:S02]  /*1860*/  UIADD3 UR26, UP1, UPT, UR22, 0x80, URZ ;  /* 0x00000080161a7890 */ /* 0x000fe4000ff3e0ff */
[----:B------:R-:W-:Y:S02]  /*1870*/  USEL UR9, URZ, 0x1, UP0 ;  /* 0x00000001ff097887 */ /* 0x000fe40008000000 */
[----:B------:R-:W-:-:S02]  /*1880*/  USEL UR6, UR6, URZ, UP0 ;  /* 0x000000ff06067287 */ /* 0x000fc40008000000 */
[----:B------:R-:W-:Y:S02]  /*1890*/  UIADD3 UR20, UP0, UPT, UR22, 0x180, URZ ;  /* 0x0000018016147890 */ /* 0x000fe4000ff1e0ff */
[----:B------:R-:W-:Y:S01]  /*18a0*/  ULEA UR8, UR6, UR4, 0x3 ;  /* 0x0000000406087291 */ /* 0x000fe2000f8e18ff */
[----:B------:R-:W-:Y:S01]  /*18b0*/  LOP3.LUT R17, R17, UR9, RZ, 0x3c, !PT ;  /* 0x0000000911117c12 */ /* 0x000fe2000f8e3cff */
[----:B------:R-:W-:Y:S02]  /*18c0*/  USHF.L.U32 UR34, UR16, 0x5, URZ ;  /* 0x0000000510227899 */ /* 0x000fe400080006ff */
[----:B------:R-:W-:Y:S01]  /*18d0*/  UIADD3.X UR27, UPT, UPT, URZ, UR23, URZ, UP1, !UPT ;  /* 0x00000017ff1b7290 */ /* 0x000fe20008ffe4ff */
[----:B-1----:R-:W-:Y:S01]  /*18e0*/  SHF.L.U32 R2, R17, 0x1f, RZ ;  /* 0x0000001f11027819 */ /* 0x002fe200000006ff */
[----:B------:R-:W-:Y:S02]  /*18f0*/  UIADD3 UR32, UPT, UPT, UR32, 0x8800, URZ ;  /* 0x0000880020207890 */ /* 0x000fe4000fffe0ff */
[----:B------:R-:W-:Y:S01]  /*1900*/  UIADD3.X UR21, UPT, UPT, URZ, UR23, URZ, UP0, !UPT ;  /* 0x00000017ff157290 */ /* 0x000fe200087fe4ff */
[----:B------:R1:W1:Y:S01]  /*1910*/  SYNCS.PHASECHK.TRANS64.TRYWAIT P0, [UR8+0x38], R2 ;  /* 0x00003802ff0075a7 */ /* 0x0002620008001108 */
[----:B------:R-:W-:Y:S01]  /*1920*/  ULEA UR8, UR17, UR4, 0xe ;  /* 0x0000000411087291 */ /* 0x000fe2000f8e70ff */
[----:B------:R-:W-:Y:S01]  /*1930*/  UMOV UR18, 0x0 ;  /* 0x0000000000127882 */ /* 0x000fe20000000000 */
[----:B------:R-:W-:-:S02]  /*1940*/  UMOV UR19, 0x10000000 ;  /* 0x1000000000137882 */ /* 0x000fc40000000000 */
[----:B------:R-:W-:Y:S01]  /*1950*/  UIADD3 UR8, UPT, UPT, UR8, 0xf800, URZ ;  /* 0x0000f80008087890 */ /* 0x000fe2000fffe0ff */
[----:B------:R1:W-:Y:S01]  /*1960*/  UTMALDG.3D [UR32], [UR26], desc[UR18] ;  /* 0x000012201a0075b4 */ /* 0x0003e20008011000 */
[----:B------:R-:W-:Y:S01]  /*1970*/  UMOV UR12, UR36 ;  /* 0x00000024000c7c82 */ /* 0x000fe20008000000 */
[----:B------:R-:W-:Y:S01]  /*1980*/  UMOV UR9, UR33 ;  /* 0x0000002100097c82 */ /* 0x000fe20008000000 */
[----:B------:R-:W-:Y:S01]  /*1990*/  UMOV UR10, UR34 ;  /* 0x00000022000a7c82 */ /* 0x000fe20008000000 */
[----:B------:R-:W-:Y:S01]  /*19a0*/  UIADD3 UR16, UPT, UPT, UR16, 0x1, URZ ;  /* 0x0000000110107890 */ /* 0x000fe2000fffe0ff */
[----:B------:R-:W-:Y:S01]  /*19b0*/  UMOV UR24, UR5 ;  /* 0x0000000500187c82 */ /* 0x000fe20008000000 */
[----:B------:R-:W-:Y:S02]  /*19c0*/  UMOV UR17, UR6 ;  /* 0x0000000600117c82 */ /* 0x000fe40008000000 */
[----:B------:R1:W-:Y:S01]  /*19d0*/  UTMALDG.3D [UR8], [UR20], desc[UR18] ;  /* 0x00001208140075b4 */ /* 0x0003e20008011000 */
[----:B------:R-:W-:-:S09]  /*19e0*/  UISETP.NE.AND UP0, UPT, UR16, UR5, UPT ;  /* 0x000000051000728c */ /* 0x000fd2000bf05270 */
[----:B------:R-:W-:Y:S05]  /*19f0*/  BRA.U UP0, `(.L_x_25) ;  /* 0xfffffffd00607547 */ /* 0x000fea000b83ffff */
.L_x_20:
[----:B-1----:R-:W-:Y:S01]  /*1a00*/  ULEA UR8, UR6, UR4, 0x3 ;  /* 0x0000000406087291 */ /* 0x002fe2000f8e18ff */
[----:B------:R-:W-:Y:S01]  /*1a10*/  SHF.L.U32 R2, R17, 0x1f, RZ ;  /* 0x0000001f11027819 */ /* 0x000fe200000006ff */
[----:B------:R-:W-:Y:S01]  /*1a20*/  @!P1 SYNCS.ARRIVE.TRANS64.A1T0 RZ, [UR4+0xb8], RZ ;  /* 0x0000b8ffffff99a7 */ /* 0x000fe20008100004 */
[----:B------:R-:W-:-:S06]  /*1a30*/  UISETP.GT.AND UP0, UPT, UR15, UR14, UPT ;  /* 0x0000000e0f00728c */ /* 0x000fcc000bf04270 */
[----:B--2---:R1:W2:Y:S03]  /*1a40*/  SYNCS.PHASECHK.TRANS64.TRYWAIT P0, [UR8+0x38], R2 ;  /* 0x00003802ff0075a7 */ /* 0x0042a60008001108 */
[----:B------:R-:W-:Y:S05]  /*1a50*/  BRA.U !UP0, `(.L_x_26) ;  /* 0x0000000108ac7547 */ /* 0x000fea000b800000 */
[----:B------:R-:W-:Y:S01]  /*1a60*/  UIADD3 UR21, UPT, UPT, UR7, UR24, URZ ;  /* 0x0000001807157290 */ /* 0x000fe2000fffe0ff */
[----:B------:R-:W-:-:S11]  /*1a70*/  UMOV UR25, UR6 ;  /* 0x0000000600197c82 */ /* 0x000fd60008000000 */
.L_x_31:
[----:B-1----:R-:W-:Y:S01]  /*1a80*/  ULEA UR17, UR25, UR4, 0x3 ;  /* 0x0000000419117291 */ /* 0x002fe2000f8e18ff */
[----:B--2---:R-:W-:Y:S01]  /*1a90*/  @!P5 MOV R3, 0x5000 ;  /* 0x000050000003d802 */ /* 0x004fe20000000f00 */
[----:B--2---:R-:W-:Y:S10]  /*1aa0*/  @P0 BRA `(.L_x_27) ;  /* 0x00000000000c0947 */ /* 0x004ff40003800000 */
[----:B------:R-:W-:-:S04]  /*1ab0*/  SHF.L.U32 R4, R17, 0x1f, RZ ;  /* 0x0000001f11047819 */ /* 0x000fc800000006ff */
[----:B------:R-:W2:Y:S02]  /*1ac0*/  SYNCS.PHASECHK.TRANS64.TRYWAIT P0, [UR17+0x38], R4 ;  /* 0x00003804ff0075a7 */ /* 0x000ea40008001111 */
[----:B--2---:R-:W-:Y:S05]  /*1ad0*/  @!P0 BRA `(.L_x_28) ;  /* 0x0000007400588947 */ /* 0x004fea0003800000 */
.L_x_27:
[----:B------:R2:W-:Y:S01]  /*1ae0*/  @!P5 SYNCS.ARRIVE.TRANS64 RZ, [UR17], R3 ;  /* 0x00000003ffffd9a7 */ /* 0x0005e20008000011 */
[----:B------:R-:W-:Y:S04]  /*1af0*/  BSSY.RECONVERGENT B0, `(.L_x_29) ;  /* 0x0000003000007945 */ /* 0x000fe80003800200 */
[----:B------:R-:W-:Y:S05]  /*1b00*/  @P4 BRA `(.L_x_30) ;  /* 0x0000000000044947 */ /* 0x000fea0003800000 */
[----:B------:R-:W-:Y:S05]  /*1b10*/  BPT.TRAP 0x1 ;  /* 0x000000040000795c */ /* 0x000fea0000300000 */
.L_x_30:
[----:B------:R-:W-:Y:S05]  /*1b20*/  BSYNC.RECONVERGENT B0 ;  /* 0x0000000000007941 */ /* 0x000fea0003800200 */
.L_x_29:
        /* <DEDUP_REMOVED lines=10> */
[----:B------:R-:W-:Y:S01]  /*1bd0*/  UIADD3 UR16, UPT, UPT, UR16, 0x8800, URZ ;  /* 0x0000880010107890 */ /* 0x000fe2000fffe0ff */
[----:B-1----:R-:W-:Y:S01]  /*1be0*/  SHF.L.U32 R2, R17, 0x1f, RZ ;  /* 0x0000001f11027819 */ /* 0x002fe200000006ff */
[----:B------:R-:W-:Y:S02]  /*1bf0*/  UIADD3.X UR31, UPT, UPT, URZ, UR23, URZ, UP1, !UPT ;  /* 0x00000017ff1f7290 */ /* 0x000fe40008ffe4ff */
[----:B------:R-:W-:Y:S01]  /*1c00*/  UIADD3.X UR29, UPT, UPT, URZ, UR23, URZ, UP0, !UPT ;  /* 0x00000017ff1d7290 */ /* 0x000fe200087fe4ff */
[----:B------:R1:W1:Y:S01]  /*1c10*/  SYNCS.PHASECHK.TRANS64.TRYWAIT P0, [UR8+0x38], R2 ;  /* 0x00003802ff0075a7 */ /* 0x0002620008001108 */
[----:B------:R-:W-:Y:S01]  /*1c20*/  ULEA UR8, UR25, UR4, 0xe ;  /* 0x0000000419087291 */ /* 0x000fe2000f8e70ff */
[----:B------:R-:W-:Y:S01]  /*1c30*/  UMOV UR26, 0x0 ;  /* 0x00000000001a7882 */ /* 0x000fe20000000000 */
[----:B------:R-:W-:-:S02]  /*1c40*/  UMOV UR27, 0x10000000 ;  /* 0x10000000001b7882 */ /* 0x000fc40000000000 */
[----:B------:R-:W-:Y:S01]  /*1c50*/  UIADD3 UR8, UPT, UPT, UR8, 0xf800, URZ ;  /* 0x0000f80008087890 */ /* 0x000fe2000fffe0ff */
[----:B------:R-:W-:Y:S01]  /*1c60*/  UMOV UR19, UR35 ;  /* 0x0000002300137c82 */ /* 0x000fe20008000000 */
[----:B------:R-:W-:Y:S01]  /*1c70*/  UMOV UR20, UR36 ;  /* 0x0000002400147c82 */ /* 0x000fe20008000000 */
[----:B------:R-:W-:Y:S01]  /*1c80*/  UMOV UR12, UR36 ;  /* 0x00000024000c7c82 */ /* 0x000fe20008000000 */
[----:B------:R-:W-:Y:S01]  /*1c90*/  UMOV UR9, UR17 ;  /* 0x0000001100097c82 */ /* 0x000fe20008000000 */
[----:B------:R-:W-:Y:S01]  /*1ca0*/  UMOV UR10, UR18 ;  /* 0x00000012000a7c82 */ /* 0x000fe20008000000 */
[----:B------:R1:W-:Y:S01]  /*1cb0*/  UTMALDG.3D [UR16], [UR30], desc[UR26] ;  /* 0x00001a101e0075b4 */ /* 0x0003e20008011000 */
[----:B------:R-:W-:Y:S01]  /*1cc0*/  UIADD3 UR24, UPT, UPT, UR24, 0x1, URZ ;  /* 0x0000000118187890 */ /* 0x000fe2000fffe0ff */
[----:B------:R-:W-:-:S03]  /*1cd0*/  UMOV UR25, UR6 ;  /* 0x0000000600197c82 */ /* 0x000fc60008000000 */
[----:B------:R-:W-:Y:S01]  /*1ce0*/  UISETP.NE.AND UP0, UPT, UR24, UR21, UPT ;  /* 0x000000151800728c */ /* 0x000fe2000bf05270 */
[----:B------:R1:W-:Y:S08]  /*1cf0*/  UTMALDG.3D [UR8], [UR28], desc[UR26] ;  /* 0x00001a081c0075b4 */ /* 0x0003f00008011000 */
[----:B------:R-:W-:Y:S05]  /*1d00*/  BRA.U UP0, `(.L_x_31) ;  /* 0xfffffffd005c7547 */ /* 0x000fea000b83ffff */
.L_x_26:
[C---:B-1----:R-:W-:Y:S01]  /*1d10*/  LEA R2, R16.reuse, UR4, 0x3 ;  /* 0x0000000410027c11 */ /* 0x042fe2000f8e18ff */
[----:B------:R-:W-:Y:S01]  /*1d20*/  NOP ;  /* 0x0000000000007918 */ /* 0x000fe20000000000 */
[----:B--2---:R-:W-:Y:S02]  /*1d30*/  SHF.L.U32 R3, R13, 0x1f, RZ ;  /* 0x0000001f0d037819 */ /* 0x004fe400000006ff */
[----:B------:R-:W-:Y:S02]  /*1d40*/  LEA R4, R16, UR4, 0x4 ;  /* 0x0000000410047c11 */ /* 0x000fe4000f8e20ff */
[----:B------:R-:W1:Y:S02]  /*1d50*/  SYNCS.PHASECHK.TRANS64.TRYWAIT P0, [R2+URZ+0xc0], R3 ;  /* 0x0000c003020075a7 */ /* 0x000e6400080011ff */
[----:B-1----:R-:W-:Y:S05]  /*1d60*/  @!P0 BRA `(.L_x_32) ;  /* 0x0000007000cc8947 */ /* 0x002fea0003800000 */
.L_x_137:
[----:B------:R-:W2:Y:S01]  /*1d70*/  LDS.128 R4, [R4+0x150] ;  /* 0x0001500004047984 */ /* 0x000ea20000000c00 */
[----:B---3--:R-:W-:Y:S01]  /*1d80*/  ISETP.GE.AND P0, PT, R40, 0x1, PT ;  /* 0x000000012800780c */ /* 0x008fe20003f06270 */
[----:B-1----:R-:W-:Y:S01]  /*1d90*/  VIADD R2, R2, 0xd0 ;  /* 0x000000d002027836 */ /* 0x002fe20000000000 */
[----:B------:R-:W-:Y:S01]  /*1da0*/  @!PT LDS RZ, [RZ] ;  /* 0x00000000fffff984 */ /* 0x000fe20000000800 */
[----:B------:R-:W-:Y:S01]  /*1db0*/  @!PT LDS RZ, [RZ] ;  /* 0x00000000fffff984 */ /* 0x000fe20000000800 */
[----:B------:R-:W-:Y:S01]  /*1dc0*/  @!PT LDS RZ, [RZ] ;  /* 0x00000000fffff984 */ /* 0x000fe20000000800 */
[----:B------:R-:W-:Y:S01]  /*1dd0*/  @!PT LDS RZ, [RZ] ;  /* 0x00000000fffff984 */ /* 0x000fe20000000800 */
[----:B------:R1:W-:Y:S06]  /*1de0*/  MEMBAR.ALL.CTA ;  /* 0x0000000000007992 */ /* 0x0003ec0000008000 */
[----:B-1----:R-:W1:Y:S01]  /*1df0*/  FENCE.VIEW.ASYNC.S ;  /* 0x00000000000073c6 */ /* 0x002e620000000000 */
[----:B------:R-:W-:-:S04]  /*1e00*/  PRMT R2, RZ, 0x654, R2 ;  /* 0x00000654ff027816 */ /* 0x000fc80000000002 */
[----:B-1----:R1:W-:Y:S01]  /*1e10*/  SYNCS.ARRIVE.TRANS64.RED.A1T0 RZ, [R2+URZ], RZ ;  /* 0x000000ff02ff79a7 */ /* 0x0023e200081004ff */
[----:B--2---:R-:W-:-:S13]  /*1e20*/  LOP3.LUT P2, RZ, R6, 0x1, RZ, 0xc0, !PT ;  /* 0x0000000106ff7812 */ /* 0x004fda000784c0ff */
[----:B------:R-:W-:Y:S01]  /*1e30*/  @P2 SHF.R.U32.HI R3, RZ, 0x10, R5 ;  /* 0x00000010ff032819 */ /* 0x000fe20000011605 */
[----:B------:R-:W-:Y:S01]  /*1e40*/  VOTEU.ANY UP0, P2 ;  /* 0x0000000000ff7886 */ /* 0x000fe20001000100 */
[----:B------:R-:W-:Y:S02]  /*1e50*/  @P2 MOV R10, R4 ;  /* 0x00000004000a2202 */ /* 0x000fe40000000f00 */
[----:B------:R-:W-:Y:S02]  /*1e60*/  @P2 R2UR.BROADCAST UR8, R3 ;  /* 0x00000000030822ca */ /* 0x000fe400008e0000 */
[----:B------:R-:W-:-:S11]  /*1e70*/  @P2 LOP3.LUT R9, R5, 0xffff, RZ, 0xc0, !PT ;  /* 0x0000ffff05092812 */ /* 0x000fd600078ec0ff */
[----:B------:R-:W-:Y:S01]  /*1e80*/  @UP0 UMOV UR36, UR8 ;  /* 0x0000000800240c82 */ /* 0x000fe20008000000 */
[----:B-1----:R-:W-:Y:S05]  /*1e90*/  @!P0 BRA `(.L_x_33) ;  /* 0x0000000000b88947 */ /* 0x002fea0003800000 */
[----:B------:R-:W4:Y:S01]  /*1ea0*/  LDC.64 R4, c[0x0][0xb18] ;  /* 0x0002c600ff047b82 */ /* 0x000f220000000a00 */
[----:B------:R-:W-:-:S07]  /*1eb0*/  ISETP.NE.AND P3, PT, R40, 0x1, PT ;  /* 0x000000012800780c */ /* 0x000fce0003f65270 */
[----:B------:R-:W1:Y:S08]  /*1ec0*/  LDC.64 R6, c[0x0][0xb10] ;  /* 0x0002c400ff067b82 */ /* 0x000e700000000a00 */
[----:B------:R-:W2:Y:S08]  /*1ed0*/  LDC R14, c[0x0][0xb20] ;  /* 0x0002c800ff0e7b82 */ /* 0x000eb00000000800 */
[----:B------:R-:W3:Y:S01]  /*1ee0*/  LDC R15, c[0x0][0xb0c] ;  /* 0x0002c300ff0f7b82 */ /* 0x000ee20000000800 */
[----:B----4-:R-:W-:Y:S01]  /*1ef0*/  IMAD.HI.U32 R19, R0, R5, RZ ;  /* 0x0000000500137227 */ /* 0x010fe200078e00ff */
[----:B------:R-:W-:-:S03]  /*1f00*/  ISETP.NE.AND P0, PT, R4, 0x1, PT ;  /* 0x000000010400780c */ /* 0x000fc60003f05270 */
[----:B------:R-:W-:-:S03]  /*1f10*/  IMAD.HI.U32 R5, R9, R5, RZ ;  /* 0x0000000509057227 */ /* 0x000fc600078e00ff */
[----:B------:R-:W4:Y:S01]  /*1f20*/  LDC.64 R2, c[0x0][0xb28] ;  /* 0x0002ca00ff027b82 */ /* 0x000f220000000a00 */
[----:B-1----:R-:W-:-:S04]  /*1f30*/  IMAD.HI.U32 R20, R8, R6, RZ ;  /* 0x0000000608147227 */ /* 0x002fc800078e00ff */
[----:B------:R-:W-:Y:S01]  /*1f40*/  IMAD.HI.U32 R21, R10, R6, RZ ;  /* 0x000000060a157227 */ /* 0x000fe200078e00ff */
[----:B------:R-:W-:Y:S02]  /*1f50*/  SHF.R.U32.HI R20, RZ, R7, R20 ;  /* 0x00000007ff147219 */ /* 0x000fe40000011614 */
[-C--:B--2---:R-:W-:Y:S02]  /*1f60*/  SHF.R.U32.HI R19, RZ, R14.reuse, R19 ;  /* 0x0000000eff137219 */ /* 0x084fe40000011613 */
[----:B------:R-:W-:Y:S02]  /*1f70*/  SHF.R.U32.HI R5, RZ, R14, R5 ;  /* 0x0000000eff057219 */ /* 0x000fe40000011605 */
[----:B------:R-:W-:Y:S02]  /*1f80*/  SEL R19, R0, R19, !P0 ;  /* 0x0000001300137207 */ /* 0x000fe40004000000 */
[----:B------:R-:W-:Y:S02]  /*1f90*/  SHF.R.U32.HI R21, RZ, R7, R21 ;  /* 0x00000007ff157219 */ /* 0x000fe40000011615 */
[----:B---3--:R-:W-:-:S02]  /*1fa0*/  ISETP.NE.AND P1, PT, R15, 0x1, PT ;  /* 0x000000010f00780c */ /* 0x008fc40003f25270 */
[----:B------:R-:W-:Y:S02]  /*1fb0*/  SEL R5, R9, R5, !P0 ;  /* 0x0000000509057207 */ /* 0x000fe40004000000 */
[----:B------:R-:W-:Y:S02]  /*1fc0*/  SEL R20, R8, R20, !P1 ;  /* 0x0000001408147207 */ /* 0x000fe40004800000 */
[----:B------:R-:W-:Y:S01]  /*1fd0*/  SEL R21, R10, R21, !P1 ;  /* 0x000000150a157207 */ /* 0x000fe20004800000 */
[----:B----4-:R-:W-:-:S04]  /*1fe0*/  IMAD.HI.U32 R18, R19, R2, RZ ;  /* 0x0000000213127227 */ /* 0x010fc800078e00ff */
        /* <DEDUP_REMOVED lines=10> */
[----:B------:R-:W-:-:S04]  /*2090*/  @!P0 IMAD.HI.U32 R7, R21, R2, RZ ;  /* 0x0000000215078227 */ /* 0x000fc800078e00ff */
[----:B------:R-:W-:Y:S01]  /*20a0*/  IMAD.MOV R2, RZ, RZ, -R6 ;  /* 0x000000ffff027224 */ /* 0x000fe200078e0a06 */
[----:B------:R-:W-:Y:S02]  /*20b0*/  @!P0 SHF.R.U32.HI R3, RZ, R3, R7 ;  /* 0x00000003ff038219 */ /* 0x000fe40000011607 */
[----:B------:R-:W-:Y:S01]  /*20c0*/  IADD3 R7, PT, PT, -R5, RZ, RZ ;  /* 0x000000ff05077210 */ /* 0x000fe20007ffe1ff */
[----:B------:R-:W-:Y:S01]  /*20d0*/  IMAD R2, R40, R2, R5 ;  /* 0x0000000228027224 */ /* 0x000fe200078e0205 */
        /* <DEDUP_REMOVED lines=10> */
.L_x_33:
[----:B------:R-:W1:Y:S02]  /*2180*/  LDCU UR8, c[0x0][0xb30] ;  /* 0x00016600ff0877ac */ /* 0x000e640008000800 */
[----:B-1----:R-:W-:-:S09]  /*2190*/  UISETP.NE.AND UP0, UPT, UR8, 0x1, UPT ;  /* 0x000000010800788c */ /* 0x002fd2000bf05270 */
[----:B------:R-:W-:Y:S05]  /*21a0*/  BRA.U UP0, `(.L_x_34) ;  /* 0x0000000100407547 */ /* 0x000fea000b800000 */
[----:B------:R-:W1:Y:S08]  /*21b0*/  LDC.64 R4, c[0x0][0xb10] ;  /* 0x0002c400ff047b82 */ /* 0x000e700000000a00 */
[----:B------:R-:W2:Y:S08]  /*21c0*/  LDC.64 R2, c[0x0][0xb18] ;  /* 0x0002c600ff027b82 */ /* 0x000eb00000000a00 */
[----:B------:R-:W3:Y:S08]  /*21d0*/  LDC R6, c[0x0][0xb20] ;  /* 0x0002c800ff067b82 */ /* 0x000ef00000000800 */
[----:B------:R-:W4:Y:S01]  /*21e0*/  LDC R7, c[0x0][0xb0c] ;  /* 0x0002c300ff077b82 */ /* 0x000f220000000800 */
[----:B-1----:R-:W-:-:S05]  /*21f0*/  IMAD.HI.U32 R4, R10, R4, RZ ;  /* 0x000000040a047227 */ /* 0x002fca00078e00ff */
[----:B------:R-:W-:Y:S01]  /*2200*/  SHF.R.U32.HI R4, RZ, R5, R4 ;  /* 0x00000005ff047219 */ /* 0x000fe20000011604 */
[----:B--2---:R-:W-:Y:S01]  /*2210*/  IMAD.HI.U32 R3, R9, R3, RZ ;  /* 0x0000000309037227 */ /* 0x004fe200078e00ff */
[----:B------:R-:W-:-:S04]  /*2220*/  ISETP.NE.AND P0, PT, R2, 0x1, PT ;  /* 0x000000010200780c */ /* 0x000fc80003f05270 */
[----:B---3--:R-:W-:-:S04]  /*2230*/  SHF.R.U32.HI R3, RZ, R6, R3 ;  /* 0x00000006ff037219 */ /* 0x008fc80000011603 */
[----:B------:R-:W-:Y:S02]  /*2240*/  SEL R3, R9, R3, !P0 ;  /* 0x0000000309037207 */ /* 0x000fe40004000000 */
[----:B----4-:R-:W-:-:S04]  /*2250*/  ISETP.NE.AND P1, PT, R7, 0x1, PT ;  /* 0x000000010700780c */ /* 0x010fc80003f25270 */
[----:B------:R-:W-:-:S05]  /*2260*/  SEL R4, R10, R4, !P1 ;  /* 0x000000040a047207 */ /* 0x000fca0004800000 */
[----:B------:R-:W-:Y:S02]  /*2270*/  IMAD.IADD R5, R3, 0x1, -R4 ;  /* 0x0000000103057824 */ /* 0x000fe400078e0a04 */
[----:B------:R-:W-:Y:S02]  /*2280*/  IMAD.IADD R3, R4, 0x1, -R3 ;  /* 0x0000000104037824 */ /* 0x000fe400078e0a03 */
[----:B------:R-:W-:Y:S02]  /*2290*/  IMAD R10, R5, R7, R10 ;  /* 0x00000007050a7224 */ /* 0x000fe400078e020a */
[----:B------:R-:W-:-:S07]  /*22a0*/  IMAD R9, R3, R2, R9 ;  /* 0x0000000203097224 */ /* 0x000fce00078e0209 */
.L_x_34:
[----:B------:R-:W-:Y:S01]  /*22b0*/  VIADD R16, R16, 0x1 ;  /* 0x0000000110107836 */ /* 0x000fe20000000000 */
[----:B------:R-:W-:Y:S01]  /*22c0*/  PLOP3.LUT P1, PT, PT, PT, PT, 0x80, 0x8 ;  /* 0x000000000008781c */ /* 0x000fe20003f2f070 */
[----:B------:R-:W-:Y:S02]  /*22d0*/  IMAD.IADD R15, R10, 0x1, R87 ;  /* 0x000000010a0f7824 */ /* 0x000fe400078e0257 */
[----:B------:R-:W-:Y:S01]  /*22e0*/  IMAD.IADD R14, R9, 0x1, R86 ;  /* 0x00000001090e7824 */ /* 0x000fe200078e0256 */
[----:B------:R-:W-:-:S04]  /*22f0*/  ISETP.NE.AND P0, PT, R16, 0x2, PT ;  /* 0x000000021000780c */ /* 0x000fc80003f05270 */
[----:B------:R-:W-:Y:S02]  /*2300*/  SEL R2, RZ, 0x1, P0 ;  /* 0x00000001ff027807 */ /* 0x000fe40000000000 */
[----:B------:R-:W-:Y:S02]  /*2310*/  SEL R16, R16, RZ, P0 ;  /* 0x000000ff10107207 */ /* 0x000fe40000000000 */
[----:B------:R-:W-:Y:S01]  /*2320*/  LOP3.LUT R13, R13, R2, RZ, 0x3c, !PT ;  /* 0x000000020d0d7212 */ /* 0x000fe200078e3cff */
[----:B------:R-:W-:Y:S06]  /*2330*/  @P2 BRA `(.L_x_35) ;  /* 0xfffffff000982947 */ /* 0x000fec000383ffff */
[----:B------:R-:W-:Y:S01]  /*2340*/  UIADD3 UR4, UPT, UPT, UR4, 0x38, URZ ;  /* 0x0000003804047890 */ /* 0x000fe2000fffe0ff */
[----:B------:R-:W-:-:S03]  /*2350*/  SHF.L.U32 R2, R17, 0x1f, RZ ;  /* 0x0000001f11027819 */ /* 0x000fc600000006ff */
[----:B------:R-:W-:-:S09]  /*2360*/  ULEA UR5, UR6, UR4, 0x3 ;  /* 0x0000000406057291 */ /* 0x000fd2000f8e18ff */
[----:B------:R-:W1:Y:S02]  /*2370*/  SYNCS.PHASECHK.TRANS64.TRYWAIT P0, [UR5], R2 ;  /* 0x00000002ff0075a7 */ /* 0x000e640008001105 */
[----:B-1----:R-:W-:Y:S05]  /*2380*/  @!P0 BRA `(.L_x_36) ;  /* 0x0000006c00588947 */ /* 0x002fea0003800000 */
.L_x_139:
[----:B------:R-:W-:-:S04]  /*2390*/  UIADD3 UR6, UPT, UPT, UR6, 0x1, URZ ;  /* 0x0000000106067890 */ /* 0x000fc8000fffe0ff */
[----:B------:R-:W-:-:S04]  /*23a0*/  UISETP.NE.AND UP0, UPT, UR6, 0x7, UPT ;  /* 0x000000070600788c */ /* 0x000fc8000bf05270 */
[----:B------:R-:W-:Y:S02]  /*23b0*/  USEL UR7, URZ, 0x1, UP0 ;  /* 0x00000001ff077887 */ /* 0x000fe40008000000 */
[----:B------:R-:W-:-:S04]  /*23c0*/  USEL UR6, UR6, URZ, UP0 ;  /* 0x000000ff06067287 */ /* 0x000fc80008000000 */
[----:B------:R-:W-:Y:S01]  /*23d0*/  ULEA UR5, UR6, UR4, 0x3 ;  /* 0x0000000406057291 */ /* 0x000fe2000f8e18ff */
[----:B-1----:R-:W-:-:S04]  /*23e0*/  LOP3.LUT R2, R17, UR7, RZ, 0x3c, !PT ;  /* 0x0000000711027c12 */ /* 0x002fc8000f8e3cff */
[----:B------:R-:W-:-:S04]  /*23f0*/  SHF.L.U32 R3, R2, 0x1f, RZ ;  /* 0x0000001f02037819 */ /* 0x000fc800000006ff */
[----:B------:R-:W1:Y:S02]  /*2400*/  SYNCS.PHASECHK.TRANS64.TRYWAIT P0, [UR5], R3 ;  /* 0x00000003ff0075a7 */ /* 0x000e640008001105 */
[----:B-1----:R-:W-:Y:S05]  /*2410*/  @!P0 BRA `(.L_x_37) ;  /* 0x0000006c004c8947 */ /* 0x002fea0003800000 */
.L_x_141:
[----:B------:R-:W-:-:S04]  /*2420*/  UIADD3 UR6, UPT, UPT, UR6, 0x1, URZ ;  /* 0x0000000106067890 */ /* 0x000fc8000fffe0ff */
[----:B------:R-:W-:-:S04]  /*2430*/  UISETP.NE.AND UP0, UPT, UR6, 0x7, UPT ;  /* 0x000000070600788c */ /* 0x000fc8000bf05270 */
[----:B------:R-:W-:Y:S02]  /*2440*/  USEL UR7, URZ, 0x1, UP0 ;  /* 0x00000001ff077887 */ /* 0x000fe40008000000 */
[----:B------:R-:W-:-:S04]  /*2450*/  USEL UR6, UR6, URZ, UP0 ;  /* 0x000000ff06067287 */ /* 0x000fc80008000000 */
[----:B------:R-:W-:Y:S01]  /*2460*/  ULEA UR5, UR6, UR4, 0x3 ;  /* 0x0000000406057291 */ /* 0x000fe2000f8e18ff */
[----:B------:R-:W-:-:S04]  /*2470*/  LOP3.LUT R2, R2, UR7, RZ, 0x3c, !PT ;  /* 0x0000000702027c12 */ /* 0x000fc8000f8e3cff */
[----:B-1----:R-:W-:-:S04]  /*2480*/  SHF.L.U32 R3, R2, 0x1f, RZ ;  /* 0x0000001f02037819 */ /* 0x002fc800000006ff */
[----:B------:R-:W1:Y:S02]  /*2490*/  SYNCS.PHASECHK.TRANS64.TRYWAIT P0, [UR5], R3 ;  /* 0x00000003ff0075a7 */ /* 0x000e640008001105 */
[----:B-1----:R-:W-:Y:S05]  /*24a0*/  @!P0 BRA `(.L_x_38) ;  /* 0x0000006c00408947 */ /* 0x002fea0003800000 */
.L_x_143:
        /* <DEDUP_REMOVED lines=9> */
.L_x_145:
        /* <DEDUP_REMOVED lines=9> */
.L_x_147:
        /* <DEDUP_REMOVED lines=9> */
.L_x_149:
[----:B------:R-:W-:-:S04]  /*2660*/  UIADD3 UR6, UPT, UPT, UR6, 0x1, URZ ;  /* 0x0000000106067890 */ /* 0x000fc8000fffe0ff */
[----:B------:R-:W-:-:S04]  /*2670*/  UISETP.NE.AND UP0, UPT, UR6, 0x7, UPT ;  /* 0x000000070600788c */ /* 0x000fc8000bf05270 */
[----:B------:R-:W-:Y:S02]  /*2680*/  USEL UR5, URZ, 0x1, UP0 ;  /* 0x00000001ff057887 */ /* 0x000fe40008000000 */
[----:B------:R-:W-:-:S04]  /*2690*/  USEL UR6, UR6, URZ, UP0 ;  /* 0x000000ff06067287 */ /* 0x000fc80008000000 */
[----:B------:R-:W-:Y:S01]  /*26a0*/  ULEA UR6, UR6, UR4, 0x3 ;  /* 0x0000000406067291 */ /* 0x000fe2000f8e18ff */
[----:B------:R-:W-:-:S04]  /*26b0*/  LOP3.LUT R2, R2, UR5, RZ, 0x3c, !PT ;  /* 0x0000000502027c12 */ /* 0x000fc8000f8e3cff */
[----:B------:R-:W-:Y:S01]  /*26c0*/  SHF.L.U32 R2, R2, 0x1f, RZ ;  /* 0x0000001f02027819 */ /* 0x000fe200000006ff */
[----:B-1--4-:R-:W-:-:S07]  /*26d0*/  IMAD.U32 R0, RZ, RZ, UR6 ;  /* 0x00000006ff007e24 */ /* 0x012fce000f8e00ff */
.L_x_42:
[----:B-1----:R1:W2:Y:S02]  /*26e0*/  SYNCS.PHASECHK.TRANS64.TRYWAIT P0, [R0+URZ], R2 ;  /* 0x00000002000075a7 */ /* 0x0022a400080011ff */
[----:B--2---:R-:W-:Y:S05]  /*26f0*/  @!P0 NANOSLEEP.SYNCS 0x989680 ;  /* 0x009896800000895d */ /* 0x004fea0003900000 */
[----:B------:R-:W2:Y:S02]  /*2700*/  @!P0 SYNCS.PHASECHK.TRANS64 P0, [R0+URZ], R2 ;  /* 0x00000002000085a7 */ /* 0x000ea400080010ff */
[----:B--2---:R-:W-:Y:S05]  /*2710*/  @P0 EXIT ;  /* 0x000000000000094d */ /* 0x004fea0003800000 */
[----:B------:R-:W-:Y:S05]  /*2720*/  BRA `(.L_x_42) ;  /* 0xfffffffc00ec7947 */ /* 0x000fea000383ffff */
.L_x_17:
[----:B------:R-:W-:-:S04]  /*2730*/  UISETP.NE.AND UP1, UPT, UR37, URZ, UPT ;  /* 0x000000ff2500728c */ /* 0x000fc8000bf25270 */
[----:B------:R-:W-:-:S09]  /*2740*/  UISETP.NE.OR UP1, UPT, UR8, 0x1, UP1 ;  /* 0x000000010800788c */ /* 0x000fd20008f25670 */
[----:B------:R-:W-:Y:S05]  /*2750*/  BRA.U UP1, `(.L_x_43) ;  /* 0x0000000501487547 */ /* 0x000fea000b800000 */
[----:B------:R-:W-:Y:S01]  /*2760*/  ISETP.NE.AND P2, PT, R2, RZ, PT ;  /* 0x000000ff0200720c */ /* 0x000fe20003f45270 */
[----:B------:R-:W-:Y:S01]  /*2770*/  IMAD.MOV.U32 R12, RZ, RZ, 0x1 ;  /* 0x00000001ff0c7424 */ /* 0x000fe200078e00ff */
[----:B------:R-:W-:Y:S02]  /*2780*/  CS2R R10, SRZ ;  /* 0x00000000000a7805 */ /* 0x000fe4000001ff00 */
[----:B------:R-:W-:Y:S01]  /*2790*/  CS2R R8, SRZ ;  /* 0x0000000000087805 */ /* 0x000fe2000001ff00 */
[----:B------:R-:W-:Y:S01]  /*27a0*/  UMOV UR4, 0x400 ;  /* 0x0000040000047882 */ /* 0x000fe20000000000 */
[----:B------:R-:W-:Y:S01]  /*27b0*/  UMOV UR6, URZ ;  /* 0x000000ff00067c82 */ /* 0x000fe20008000000 */
[----:B------:R-:W-:-:S12]  /*27c0*/  ULEA UR37, UR37, UR4, 0x18 ;  /* 0x0000000425257291 */ /* 0x000fd8000f8ec0ff */
.L_x_47:
[----:B------:R-:W-:Y:S02]  /*27d0*/  LEA R0, R8, UR37, 0x3 ;  /* 0x0000002508007c11 */ /* 0x000fe4000f8e18ff */
[----:B------:R-:W-:-:S03]  /*27e0*/  SHF.L.U32 R4, R9, 0x1f, RZ ;  /* 0x0000001f09047819 */ /* 0x000fc600000006ff */
[----:B------:R-:W-:Y:S01]  /*27f0*/  VIADD R5, R0, 0x130 ;  /* 0x0000013000057836 */ /* 0x000fe20000000000 */
[----:B------:R-:W1:Y:S02]  /*2800*/  SYNCS.PHASECHK.TRANS64.TRYWAIT P0, [R0+URZ+0x120], R4 ;  /* 0x00012004000075a7 */ /* 0x000e6400080011ff */
[----:B-1----:R-:W-:Y:S05]  /*2810*/  @!P0 BRA `(.L_x_44) ;  /* 0x0000006800c48947 */ /* 0x002fea0003800000 */
.L_x_150:
[----:B------:R-:W-:Y:S01]  /*2820*/  ULEA UR5, UR6, UR37, 0x3 ;  /* 0x0000002506057291 */ /* 0x000fe2000f8e18ff */
[----:B-1----:R-:W-:Y:S01]  /*2830*/  PRMT R0, RZ, 0x654, R5 ;  /* 0x00000654ff007816 */ /* 0x002fe20000000005 */
[----:B------:R-:W-:Y:S01]  /*2840*/  @!P2 IMAD.MOV.U32 R4, RZ, RZ, 0x10 ;  /* 0x00000010ff04a424 */ /* 0x000fe200078e00ff */
[----:B------:R-:W-:Y:S01]  /*2850*/  SHF.L.U32 R5, R12, 0x1f, RZ ;  /* 0x0000001f0c057819 */ /* 0x000fe200000006ff */
[----:B------:R-:W-:Y:S01]  /*2860*/  UIADD3 UR4, UPT, UPT, UR5, 0xc0, URZ ;  /* 0x000000c005047890 */ /* 0x000fe2000fffe0ff */
[----:B------:R1:W-:Y:S05]  /*2870*/  SYNCS.ARRIVE.TRANS64.RED.A1T0 RZ, [R0+URZ], RZ ;  /* 0x000000ff00ff79a7 */ /* 0x0003ea00081004ff */
[----:B------:R-:W-:Y:S01]  /*2880*/  IMAD.U32 R6, RZ, RZ, UR4 ;  /* 0x00000004ff067e24 */ /* 0x000fe2000f8e00ff */
[----:B------:R-:W2:Y:S04]  /*2890*/  SYNCS.PHASECHK.TRANS64.TRYWAIT P0, [UR5+0xd0], R5 ;  /* 0x0000d005ff0075a7 */ /* 0x000ea80008001105 */
[----:B------:R-:W-:Y:S01]  /*28a0*/  PRMT R6, R2, 0x654, R6 ;  /* 0x0000065402067816 */ /* 0x000fe20000000006 */
[----:B-12---:R-:W-:Y:S06]  /*28b0*/  @!P0 BRA `(.L_x_45) ;  /* 0x0000006800b08947 */ /* 0x006fec0003800000 */
.L_x_152:
[----:B------:R-:W-:Y:S01]  /*28c0*/  ULEA UR4, UR6, UR37, 0x4 ;  /* 0x0000002506047291 */ /* 0x000fe2000f8e20ff */
[----:B------:R-:W-:Y:S01]  /*28d0*/  SEL R3, R6, R3, !P2 ;  /* 0x0000000306037207 */ /* 0x000fe20005000000 */
[----:B------:R-:W-:Y:S01]  /*28e0*/  UIADD3 UR5, UPT, UPT, UR5, 0xc0, URZ ;  /* 0x000000c005057890 */ /* 0x000fe2000fffe0ff */
[----:B-1----:R-:W-:Y:S01]  /*28f0*/  LEA R0, R11, UR37, 0x3 ;  /* 0x000000250b007c11 */ /* 0x002fe2000f8e18ff */
[----:B------:R-:W-:Y:S01]  /*2900*/  UIADD3 UR4, UPT, UPT, UR4, 0x150, URZ ;  /* 0x0000015004047890 */ /* 0x000fe2000fffe0ff */
[----:B------:R1:W-:Y:S01]  /*2910*/  @!P2 SYNCS.ARRIVE.TRANS64.RED RZ, [R3+URZ], R4 ;  /* 0x0000000403ffa9a7 */ /* 0x0003e200080004ff */
[----:B------:R-:W-:Y:S01]  /*2920*/  UIADD3 UR6, UPT, UPT, UR6, 0x1, URZ ;  /* 0x0000000106067890 */ /* 0x000fe2000fffe0ff */
[----:B------:R-:W-:-:S03]  /*2930*/  VIADD R8, R8, 0x1 ;  /* 0x0000000108087836 */ /* 0x000fc60000000000 */
[----:B------:R-:W-:Y:S02]  /*2940*/  UISETP.NE.AND UP0, UPT, UR6, 0x2, UPT ;  /* 0x000000020600788c */ /* 0x000fe4000bf05270 */
[----:B------:R-:W-:Y:S01]  /*2950*/  ISETP.NE.AND P0, PT, R8, 0x2, PT ;  /* 0x000000020800780c */ /* 0x000fe20003f05270 */
[----:B------:R-:W-:Y:S06]  /*2960*/  UGETNEXTWORKID.BROADCAST [UR4], [UR5] ;  /* 0x00000000040073ca */ /* 0x000fec0008000100 */
[----:B------:R-:W-:Y:S02]  /*2970*/  USEL UR4, URZ, 0x1, UP0 ;  /* 0x00000001ff047887 */ /* 0x000fe40008000000 */
[----:B------:R-:W-:-:S04]  /*2980*/  USEL UR6, UR6, URZ, UP0 ;  /* 0x000000ff06067287 */ /* 0x000fc80008000000 */
[----:B------:R-:W-:Y:S02]  /*2990*/  LOP3.LUT R12, R12, UR4, RZ, 0x3c, !PT ;  /* 0x000000040c0c7c12 */ /* 0x000fe4000f8e3cff */
[----:B-1----:R-:W-:-:S04]  /*29a0*/  SHF.L.U32 R4, R10, 0x1f, RZ ;  /* 0x0000001f0a047819 */ /* 0x002fc800000006ff */
[----:B------:R-:W1:Y:S02]  /*29b0*/  SYNCS.PHASECHK.TRANS64.TRYWAIT P1, [R0+URZ+0xc0], R4 ;  /* 0x0000c004000075a7 */ /* 0x000e6400080211ff */
[----:B-1----:R-:W-:Y:S05]  /*29c0*/  @!P1 BRA `(.L_x_46) ;  /* 0x0000006800849947 */ /* 0x002fea0003800000 */
.L_x_153:
[C---:B-1----:R-:W-:Y:S01]  /*29d0*/  LEA R4, R11.reuse, UR37, 0x4 ;  /* 0x000000250b047c11 */ /* 0x042fe2000f8e20ff */
[----:B------:R-:W-:Y:S01]  /*29e0*/  VIADD R0, R0, 0xd0 ;  /* 0x000000d000007836 */ /* 0x000fe20000000000 */
[----:B------:R-:W-:Y:S01]  /*29f0*/  SEL R8, R8, RZ, P0 ;  /* 0x000000ff08087207 */ /* 0x000fe20000000000 */
[----:B------:R-:W-:-:S03]  /*2a00*/  VIADD R11, R11, 0x1 ;  /* 0x000000010b0b7836 */ /* 0x000fc60000000000 */
[----:B------:R-:W1:Y:S01]  /*2a10*/  LDS.128 R4, [R4+0x150] ;  /* 0x0001500004047984 */ /* 0x000e620000000c00 */
[----:B------:R-:W-:Y:S02]  /*2a20*/  PRMT R0, RZ, 0x654, R0 ;  /* 0x00000654ff007816 */ /* 0x000fe40000000000 */
[C---:B------:R-:W-:Y:S01]  /*2a30*/  ISETP.NE.AND P1, PT, R11.reuse, 0x2, PT ;  /* 0x000000020b00780c */ /* 0x040fe20003f25270 */
[----:B------:R-:W-:Y:S01]  /*2a40*/  @!PT LDS RZ, [RZ] ;  /* 0x00000000fffff984 */ /* 0x000fe20000000800 */
[----:B------:R-:W-:Y:S01]  /*2a50*/  @!PT LDS RZ, [RZ] ;  /* 0x00000000fffff984 */ /* 0x000fe20000000800 */
[----:B------:R-:W-:Y:S01]  /*2a60*/  @!PT LDS RZ, [RZ] ;  /* 0x00000000fffff984 */ /* 0x000fe20000000800 */
[----:B------:R-:W-:Y:S01]  /*2a70*/  @!PT LDS RZ, [RZ] ;  /* 0x00000000fffff984 */ /* 0x000fe20000000800 */
[----:B------:R2:W-:Y:S06]  /*2a80*/  MEMBAR.ALL.CTA ;  /* 0x0000000000007992 */ /* 0x0005ec0000008000 */
[----:B--2---:R-:W2:Y:S01]  /*2a90*/  FENCE.VIEW.ASYNC.S ;  /* 0x00000000000073c6 */ /* 0x004ea20000000000 */
[----:B------:R-:W-:Y:S01]  /*2aa0*/  SEL R11, R11, RZ, P1 ;  /* 0x000000ff0b0b7207 */ /* 0x000fe20000800000 */
[----:B--2---:R2:W-:Y:S01]  /*2ab0*/  SYNCS.ARRIVE.TRANS64.RED.A1T0 RZ, [R0+URZ], RZ ;  /* 0x000000ff00ff79a7 */ /* 0x0045e200081004ff */
[----:B-1----:R-:W-:-:S02]  /*2ac0*/  LOP3.LUT P3, RZ, R6, 0x1, RZ, 0xc0, !PT ;  /* 0x0000000106ff7812 */ /* 0x002fc4000786c0ff */
[----:B------:R-:W-:-:S04]  /*2ad0*/  SEL R4, RZ, 0x1, P1 ;  /* 0x00000001ff047807 */ /* 0x000fc80000800000 */
[----:B------:R-:W-:Y:S02]  /*2ae0*/  LOP3.LUT R10, R10, R4, RZ, 0x3c, !PT ;  /* 0x000000040a0a7212 */ /* 0x000fe400078e3cff */
[----:B--2---:R-:W-:-:S04]  /*2af0*/  SEL R0, RZ, 0x1, P0 ;  /* 0x00000001ff007807 */ /* 0x004fc80000000000 */
[----:B------:R-:W-:Y:S01]  /*2b00*/  LOP3.LUT R9, R9, R0, RZ, 0x3c, !PT ;  /* 0x0000000009097212 */ /* 0x000fe200078e3cff */
[----:B------:R-:W-:Y:S06]  /*2b10*/  @P3 BRA `(.L_x_47) ;  /* 0xfffffffc002c3947 */ /* 0x000fec000383ffff */
[----:B------:R-:W-:Y:S01]  /*2b20*/  ULEA UR5, UR6, UR37, 0x3 ;  /* 0x0000002506057291 */ /* 0x000fe2000f8e18ff */
[----:B------:R-:W-:-:S08]  /*2b30*/  SHF.L.U32 R2, R12, 0x1f, RZ ;  /* 0x0000001f0c027819 */ /* 0x000fd000000006ff */
[----:B------:R-:W1:Y:S02]  /*2b40*/  SYNCS.PHASECHK.TRANS64 P0, [UR5+0xd0], R2 ;  /* 0x0000d002ff0075a7 */ /* 0x000e640008001005 */
[----:B-1----:R-:W-:Y:S05]  /*2b50*/  @P0 BRA `(.L_x_48) ;  /* 0x0000000000080947 */ /* 0x002fea0003800000 */
[----:B------:R-:W1:Y:S02]  /*2b60*/  SYNCS.PHASECHK.TRANS64.TRYWAIT P0, [UR5+0xd0], R2 ;  /* 0x0000d002ff0075a7 */ /* 0x000e640008001105 */
[----:B-1----:R-:W-:Y:S05]  /*2b70*/  @!P0 BRA `(.L_x_49) ;  /* 0x00000068002c8947 */ /* 0x002fea0003800000 */
.L_x_48:
[----:B------:R-:W-:-:S04]  /*2b80*/  UIADD3 UR4, UPT, UPT, UR6, 0x1, URZ ;  /* 0x0000000106047890 */ /* 0x000fc8000fffe0ff */
[----:B------:R-:W-:-:S04]  /*2b90*/  UISETP.NE.AND UP0, UPT, UR4, 0x2, UPT ;  /* 0x000000020400788c */ /* 0x000fc8000bf05270 */
[----:B------:R-:W-:Y:S02]  /*2ba0*/  USEL UR7, URZ, 0x1, UP0 ;  /* 0x00000001ff077887 */ /* 0x000fe40008000000 */
[----:B------:R-:W-:-:S04]  /*2bb0*/  USEL UR4, UR4, URZ, UP0 ;  /* 0x000000ff04047287 */ /* 0x000fc80008000000 */
[----:B------:R-:W-:Y:S01]  /*2bc0*/  ULEA UR4, UR4, UR37, 0x3 ;  /* 0x0000002504047291 */ /* 0x000fe2000f8e18ff */
[----:B-1----:R-:W-:-:S04]  /*2bd0*/  LOP3.LUT R2, R12, UR7, RZ, 0x3c, !PT ;  /* 0x000000070c027c12 */ /* 0x002fc8000f8e3cff */
[----:B------:R-:W-:-:S04]  /*2be0*/  SHF.L.U32 R0, R2, 0x1f, RZ ;  /* 0x0000001f02007819 */ /* 0x000fc800000006ff */
[----:B------:R-:W1:Y:S02]  /*2bf0*/  SYNCS.PHASECHK.TRANS64 P0, [UR4+0xd0], R0 ;  /* 0x0000d000ff0075a7 */ /* 0x000e640008001004 */
[----:B-1----:R-:W-:Y:S05]  /*2c00*/  @P0 EXIT ;  /* 0x000000000000094d */ /* 0x002fea0003800000 */
[----:B------:R-:W-:Y:S02]  /*2c10*/  SHF.L.U32 R2, R2, 0x1f, RZ ;  /* 0x0000001f02027819 */ /* 0x000fe400000006ff */
[----:B------:R-:W-:-:S07]  /*2c20*/  MOV R0, UR4 ;  /* 0x0000000400007c02 */ /* 0x000fce0008000f00 */
.L_x_50:
[----:B-1----:R1:W2:Y:S02]  /*2c30*/  SYNCS.PHASECHK.TRANS64.TRYWAIT P0, [R0+URZ+0xd0], R2 ;  /* 0x0000d002000075a7 */ /* 0x0022a400080011ff */
[----:B--2---:R-:W-:Y:S05]  /*2c40*/  @!P0 NANOSLEEP.SYNCS 0x989680 ;  /* 0x009896800000895d */ /* 0x004fea0003900000 */
[----:B------:R-:W2:Y:S02]  /*2c50*/  @!P0 SYNCS.PHASECHK.TRANS64 P0, [R0+URZ+0xd0], R2 ;  /* 0x0000d002000085a7 */ /* 0x000ea400080010ff */
[----:B--2---:R-:W-:Y:S05]  /*2c60*/  @P0 EXIT ;  /* 0x000000000000094d */ /* 0x004fea0003800000 */
[----:B------:R-:W-:Y:S05]  /*2c70*/  BRA `(.L_x_50) ;  /* 0xfffffffc00ec7947 */ /* 0x000fea000383ffff */
.L_x_43:
[----:B------:R-:W-:-:S09]  /*2c80*/  UISETP.NE.AND UP1, UPT, UR8, URZ, UPT ;  /* 0x000000ff0800728c */ /* 0x000fd2000bf25270 */
[----:B------:R-:W-:Y:S05]  /*2c90*/  BRA.U UP1, `(.L_x_51) ;  /* 0x0000000d01947547 */ /* 0x000fea000b800000 */
[----:B------:R-:W-:Y:S01]  /*2ca0*/  UMOV UR4, 0x40 ;  /* 0x0000004000047882 */ /* 0x000fe20000000000 */
[----:B------:R-:W-:Y:S01]  /*2cb0*/  NOP ;  /* 0x0000000000007918 */ /* 0x000fe20000000000 */
[----:B------:R-:W-:Y:S01]  /*2cc0*/  ULEA UR4, UR37, UR4, 0x18 ;  /* 0x0000000425047291 */ /* 0x000fe2000f8ec0ff */
[----:B------:R-:W-:Y:S02]  /*2cd0*/  UMOV UR5, 0x400 ;  /* 0x0000040000057882 */ /* 0x000fe40000000000 */
[----:B------:R-:W-:-:S06]  /*2ce0*/  ULEA UR37, UR37, UR5, 0x18 ;  /* 0x0000000525257291 */ /* 0x000fcc000f8ec0ff */
[----:B------:R-:W1:Y:S02]  /*2cf0*/  LDS.U8 R0, [UR4+0x1c] ;  /* 0x00001c04ff007984 */ /* 0x000e640008000000 */
[----:B-1----:R-:W-:-:S13]  /*2d00*/  ISETP.NE.AND P0, PT, R0, RZ, PT ;  /* 0x000000ff0000720c */ /* 0x002fda0003f05270 */
[----:B------:R-:W-:Y:S05]  /*2d10*/  @P0 BRA `(.L_x_52) ;  /* 0x0000000000580947 */ /* 0x000fea0003800000 */
[----:B------:R-:W-:-:S13]  /*2d20*/  ELECT P0, URZ, PT ;  /* 0x0000000000ff782f */ /* 0x000fda0003800000 */
[----:B------:R-:W-:Y:S05]  /*2d30*/  @!P0 BRA `(.L_x_53) ;  /* 0x0000000000608947 */ /* 0x000fea0003800000 */
[----:B------:R-:W-:Y:S01]  /*2d40*/  UMOV UR5, 0x10 ;  /* 0x0000001000057882 */ /* 0x000fe20000000000 */
[----:B------:R-:W-:Y:S01]  /*2d50*/  HFMA2 R0, -RZ, RZ, 0, 5.9604644775390625e-08 ;  /* 0x00000001ff007431 */ /* 0x000fe200000001ff */
[----:B------:R-:W-:-:S03]  /*2d60*/  MOV R2, 0xffff ;  /* 0x0000ffff00027802 */ /* 0x000fc60000000f00 */
[----:B------:R-:W-:Y:S04]  /*2d70*/  DEPBAR.LE SB1, 0x36 ;  /* 0x00009d800000791a */ /* 0x000fe80000000000 */
[----:B------:R-:W1:Y:S02]  /*2d80*/  UTCATOMSWS.FIND_AND_SET.ALIGN UP0, UR5, UR5 ;  /* 0x00000005000575e3 */ /* 0x000e640008000800 */
[----:B-1----:R-:W-:Y:S01]  /*2d90*/  MOV R3, UR5 ;  /* 0x0000000500037c02 */ /* 0x002fe20008000f00 */
[----:B------:R-:W-:Y:S06]  /*2da0*/  BRA.U UP0, `(.L_x_54) ;  /* 0x0000000100187547 */ /* 0x000fec000b800000 */
.L_x_55:
[----:B------:R-:W-:Y:S05]  /*2db0*/  NANOSLEEP 0x64 ;  /* 0x000000640000795d */ /* 0x000fea0003800000 */
[----:B------:R-:W-:-:S05]  /*2dc0*/  UMOV UR5, 0x10 ;  /* 0x0000001000057882 */ /* 0x000fca0000000000 */
[----:B------:R-:W-:Y:S04]  /*2dd0*/  DEPBAR.LE SB1, 0x36 ;  /* 0x00009d800000791a */ /* 0x000fe80000000000 */
[----:B------:R-:W1:Y:S02]  /*2de0*/  UTCATOMSWS.FIND_AND_SET.ALIGN UP0, UR5, UR5 ;  /* 0x00000005000575e3 */ /* 0x000e640008000800 */
[----:B-1----:R-:W-:Y:S01]  /*2df0*/  MOV R3, UR5 ;  /* 0x0000000500037c02 */ /* 0x002fe20008000f00 */
[----:B------:R-:W-:Y:S05]  /*2e00*/  BRA.U !UP0, `(.L_x_55) ;  /* 0xfffffffd08e87547 */ /* 0x000fea000b83ffff */
.L_x_54:
[-C--:B------:R-:W-:Y:S02]  /*2e10*/  SHF.L.U32 R2, R2, R3.reuse, RZ ;  /* 0x0000000302027219 */ /* 0x080fe400000006ff */
[----:B------:R-:W-:Y:S01]  /*2e20*/  SHF.L.U32 R0, R0, R3, RZ ;  /* 0x0000000300007219 */ /* 0x000fe200000006ff */
[----:B------:R-:W-:Y:S02]  /*2e30*/  IMAD.SHL.U32 R3, R3, 0x20, RZ ;  /* 0x0000002003037824 */ /* 0x000fe400078e00ff */
[----:B------:R1:W-:Y:S04]  /*2e40*/  ATOMS.OR RZ, [UR4+0x14], R2 ;  /* 0x00001402ffff798c */ /* 0x0003e8000b000004 */
[----:B------:R1:W-:Y:S04]  /*2e50*/  ATOMS.OR RZ, [UR4+0x18], R0 ;  /* 0x00001800ffff798c */ /* 0x0003e8000b000004 */
[----:B------:R1:W-:Y:S01]  /*2e60*/  STS [UR37+0x170], R3 ;  /* 0x00017003ff007988 */ /* 0x0003e20008000825 */
[----:B------:R-:W-:Y:S05]  /*2e70*/  BRA `(.L_x_53) ;  /* 0x0000000000107947 */ /* 0x000fea0003800000 */
.L_x_52:
[----:B------:R-:W-:Y:S02]  /*2e80*/  MOV R0, 0xffffffff ;  /* 0xffffffff00007802 */ /* 0x000fe40000000f00 */
[----:B------:R-:W-:-:S03]  /*2e90*/  MOV R2, 0x2ec0 ;  /* 0x00002ec000027802 */ /* 0x000fc60000000f00 */
[----:B------:R1:W-:Y:S04]  /*2ea0*/  STS [UR37+0x170], R0 ;  /* 0x00017000ff007988 */ /* 0x0003e80008000825 */
[----:B-1-3-5:R-:W-:Y:S05]  /*2eb0*/  CALL.REL.NOINC `($__internal_1_$__cuda_sm10x_tcgen05_guardrail_trap_phase_invalid_during_alloc) ;  /* 0x0000006c00747944 */ /* 0x02afea0003c00000 */
.L_x_53:
[----:B------:R-:W-:Y:S05]  /*2ec0*/  WARPSYNC.ALL ;  /* 0x0000000000007948 */ /* 0x000fea0003800000 */
[----:B------:R-:W2:Y:S01]  /*2ed0*/  S2UR UR6, SR_CgaCtaId ;  /* 0x00000000000679c3 */ /* 0x000ea20000008800 */
[----:B------:R-:W-:Y:S01]  /*2ee0*/  UMOV UR4, 0x400 ;  /* 0x0000040000047882 */ /* 0x000fe20000000000 */
[----:B------:R-:W-:-:S06]  /*2ef0*/  NOP ;  /* 0x0000000000007918 */ /* 0x000fcc0000000000 */
[----:B------:R-:W-:Y:S06]  /*2f00*/  BAR.ARV 0x6, 0xa0 ;  /* 0x0182800000007b1d */ /* 0x000fec0000002000 */
[----:B------:R-:W4:Y:S01]  /*2f10*/  LDCU UR7, c[0x0][0x38c] ;  /* 0x00007180ff0777ac */ /* 0x000f220008000800 */
[----:B------:R-:W-:Y:S01]  /*2f20*/  IMAD.MOV.U32 R11, RZ, RZ, 0x1 ;  /* 0x00000001ff0b7424 */ /* 0x000fe200078e00ff */
[----:B------:R-:W-:Y:S01]  /*2f30*/  CS2R R8, SRZ ;  /* 0x0000000000087805 */ /* 0x000fe2000001ff00 */
[----:B------:R-:W-:Y:S01]  /*2f40*/  IMAD.MOV.U32 R10, RZ, RZ, RZ ;  /* 0x000000ffff0a7224 */ /* 0x000fe200078e00ff */
[----:B------:R-:W-:Y:S01]  /*2f50*/  UMOV UR18, URZ ;  /* 0x000000ff00127c82 */ /* 0x000fe20008000000 */
[----:B------:R-:W-:Y:S01]  /*2f60*/  UMOV UR17, URZ ;  /* 0x000000ff00117c82 */ /* 0x000fe20008000000 */
[----:B------:R-:W-:Y:S01]  /*2f70*/  UMOV UR22, 0x0 ;  /* 0x0000000000167882 */ /* 0x000fe20000000000 */
[----:B------:R-:W-:Y:S01]  /*2f80*/  UMOV UR23, 0x4400010 ;  /* 0x0440001000177882 */ /* 0x000fe20000000000 */
[----:B------:R-:W-:Y:S01]  /*2f90*/  UMOV UR20, 0x0 ;  /* 0x0000000000147882 */ /* 0x000fe20000000000 */
[----:B------:R-:W-:Y:S01]  /*2fa0*/  UMOV UR21, 0x4400010 ;  /* 0x0440001000157882 */ /* 0x000fe20000000000 */
[----:B--2---:R-:W-:Y:S01]  /*2fb0*/  ULEA UR6, UR6, UR4, 0x18 ;  /* 0x0000000406067291 */ /* 0x004fe2000f8ec0ff */
[----:B------:R-:W2:Y:S03]  /*2fc0*/  LDCU UR4, c[0x0][0x38c] ;  /* 0x00007180ff0477ac */ /* 0x000ea60008000800 */
[----:B------:R-:W-:-:S02]  /*2fd0*/  UIADD3 UR11, UPT, UPT, UR6, 0x8800, URZ ;  /* 0x00008800060b7890 */ /* 0x000fc4000fffe0ff */
[----:B----4-:R-:W-:-:S03]  /*2fe0*/  UIADD3 UR7, UPT, UPT, UR7, 0x1f, URZ ;  /* 0x0000001f07077890 */ /* 0x010fc6000fffe0ff */
[----:B-1----:R-:W1:Y:S01]  /*2ff0*/  LDS R0, [UR6+0x170] ;  /* 0x00017006ff007984 */ /* 0x002e620008000800 */
[----:B------:R-:W-:Y:S02]  /*3000*/  UIADD3 UR12, UPT, UPT, UR6, 0xf800, URZ ;  /* 0x0000f800060c7890 */ /* 0x000fe4000fffe0ff */
[----:B------:R-:W-:Y:S02]  /*3010*/  USHF.R.S32.HI UR5, URZ, 0x1f, UR7 ;  /* 0x0000001fff057899 */ /* 0x000fe40008011407 */
[----:B------:R-:W-:Y:S02]  /*3020*/  USHF.R.U32.HI UR11, URZ, 0x4, UR11 ;  /* 0x00000004ff0b7899 */ /* 0x000fe4000801160b */
[----:B------:R-:W-:Y:S02]  /*3030*/  ULEA.HI UR5, UR5, UR7, URZ, 0x5 ;  /* 0x0000000705057291 */ /* 0x000fe4000f8f28ff */
[----:B------:R-:W-:Y:S02]  /*3040*/  USHF.R.U32.HI UR12, URZ, 0x4, UR12 ;  /* 0x00000004ff0c7899 */ /* 0x000fe4000801160c */
[----:B------:R-:W-:-:S02]  /*3050*/  USHF.R.S32.HI UR5, URZ, 0x5, UR5 ;  /* 0x00000005ff057899 */ /* 0x000fc40008011405 */
[----:B------:R-:W-:Y:S02]  /*3060*/  ULOP3.LUT UR11, UR11, 0x3fff, URZ, 0xc0, !UPT ;  /* 0x00003fff0b0b7892 */ /* 0x000fe4000f8ec0ff */
[----:B------:R-:W-:Y:S02]  /*3070*/  UISETP.LT.AND UP0, UPT, UR5, 0x1, UPT ;  /* 0x000000010500788c */ /* 0x000fe4000bf01270 */
[----:B------:R-:W-:Y:S02]  /*3080*/  ULOP3.LUT UR12, UR12, 0x3fff, URZ, 0xc0, !UPT ;  /* 0x00003fff0c0c7892 */ /* 0x000fe4000f8ec0ff */
[----:B------:R-:W-:Y:S02]  /*3090*/  USEL UR10, UR5, 0x1, !UP0 ;  /* 0x00000001050a7887 */ /* 0x000fe4000c000000 */
[----:B------:R-:W-:Y:S02]  /*30a0*/  ULOP3.LUT UR11, UR11, 0x10000, URZ, 0xfc, !UPT ;  /* 0x000100000b0b7892 */ /* 0x000fe4000f8efcff */
[----:B------:R-:W-:-:S02]  /*30b0*/  ULOP3.LUT UR12, UR12, 0x10000, URZ, 0xfc, !UPT ;  /* 0x000100000c0c7892 */ /* 0x000fc4000f8efcff */
[----:B------:R-:W-:Y:S02]  /*30c0*/  UIADD3 UR10, UPT, UPT, -UR10, URZ, URZ ;  /* 0x000000ff0a0a7290 */ /* 0x000fe4000fffe1ff */
[----:B--2---:R-:W-:Y:S01]  /*30d0*/  UISETP.GE.AND UP3, UPT, UR4, 0x1, UPT ;  /* 0x000000010400788c */ /* 0x004fe2000bf66270 */
[----:B-1----:R-:W-:-:S15]  /*30e0*/  R2UR UR19, R0 ;  /* 0x00000000001372ca */ /* 0x002fde00000e0000 */
.L_x_62:
[----:B------:R-:W-:Y:S02]  /*30f0*/  LEA R0, R10, UR6, 0x3 ;  /* 0x000000060a007c11 */ /* 0x000fe4000f8e18ff */
[----:B------:R-:W-:Y:S02]  /*3100*/  SHF.L.U32 R2, R9, 0x1f, RZ ;  /* 0x0000001f09027819 */ /* 0x000fe400000006ff */
[----:B------:R-:W-:Y:S01]  /*3110*/  PLOP3.LUT P0, PT, PT, PT, UP3, 0x80, 0x8 ;  /* 0x000000000008781c */ /* 0x000fe20003f0f038 */
[----:B------:R-:W-:Y:S01]  /*3120*/  VIADD R3, R0, 0xd0 ;  /* 0x000000d000037836 */ /* 0x000fe20000000000 */
[----:B-1----:R-:W1:Y:S02]  /*3130*/  SYNCS.PHASECHK.TRANS64.TRYWAIT P1, [R0+URZ+0xc0], R2 ;  /* 0x0000c002000075a7 */ /* 0x002e6400080211ff */
[----:B-1--4-:R-:W-:Y:S09]  /*3140*/  @!P1 BRA `(.L_x_56) ;  /* 0x0000006000d09947 */ /* 0x012ff20003800000 */
.L_x_155:
[----:B------:R-:W-:Y:S01]  /*3150*/  LEA R4, R10, UR6, 0x4 ;  /* 0x000000060a047c11 */ /* 0x000fe2000f8e20ff */
[----:B------:R-:W-:Y:S01]  /*3160*/  @UP3 ULEA UR4, UR17, UR6, 0x3 ;  /* 0x0000000611043291 */ /* 0x000fe2000f8e18ff */
[----:B------:R-:W-:Y:S01]  /*3170*/  PLOP3.LUT P2, PT, PT, PT, PT, 0x80, 0x8 ;  /* 0x000000000008781c */ /* 0x000fe20003f4f070 */
[----:B------:R-:W-:Y:S01]  /*3180*/  ULEA UR8, UR18, UR6, 0x3 ;  /* 0x0000000612087291 */ /* 0x000fe2000f8e18ff */
[----:B------:R-:W-:Y:S02]  /*3190*/  PRMT R3, RZ, 0x654, R3 ;  /* 0x00000654ff037816 */ /* 0x000fe40000000003 */
[----:B------:R-:W2:Y:S01]  /*31a0*/  LDS.128 R4, [R4+0x150] ;  /* 0x0001500004047984 */ /* 0x000ea20000000c00 */
[----:B-1----:R-:W-:Y:S02]  /*31b0*/  @P0 SHF.L.U32 R2, R8, 0x1f, RZ ;  /* 0x0000001f08020819 */ /* 0x002fe400000006ff */
[----:B------:R-:W-:Y:S01]  /*31c0*/  SHF.L.U32 R0, R11, 0x1f, RZ ;  /* 0x0000001f0b007819 */ /* 0x000fe200000006ff */
[----:B------:R-:W-:Y:S01]  /*31d0*/  @!PT LDS RZ, [RZ] ;  /* 0x00000000fffff984 */ /* 0x000fe20000000800 */
[----:B------:R-:W-:Y:S01]  /*31e0*/  @!PT LDS RZ, [RZ] ;  /* 0x00000000fffff984 */ /* 0x000fe20000000800 */
[----:B------:R-:W-:Y:S01]  /*31f0*/  @!PT LDS RZ, [RZ] ;  /* 0x00000000fffff984 */ /* 0x000fe20000000800 */
[----:B------:R-:W-:Y:S01]  /*3200*/  @!PT LDS RZ, [RZ] ;  /* 0x00000000fffff984 */ /* 0x000fe20000000800 */
[----:B------:R1:W-:Y:S06]  /*3210*/  MEMBAR.ALL.CTA ;  /* 0x0000000000007992 */ /* 0x0003ec0000008000 */
[----:B-1----:R-:W1:Y:S02]  /*3220*/  FENCE.VIEW.ASYNC.S ;  /* 0x00000000000073c6 */ /* 0x002e640000000000 */
[----:B-1----:R1:W-:Y:S01]  /*3230*/  SYNCS.ARRIVE.TRANS64.RED.A1T0 RZ, [R3+URZ], RZ ;  /* 0x000000ff03ff79a7 */ /* 0x0023e200081004ff */
[----:B------:R1:W4:Y:S01]  /*3240*/  @P0 SYNCS.PHASECHK.TRANS64.TRYWAIT P2, [UR4], R2 ;  /* 0x00000002ff0005a7 */ /* 0x0003220008041104 */
[----:B------:R-:W-:Y:S01]  /*3250*/  ULEA.HI UR4, UR18, UR18, URZ, 0x1 ;  /* 0x0000001212047291 */ /* 0x000fe2000f8f08ff */
[----:B--2---:R-:W-:-:S03]  /*3260*/  LOP3.LUT P1, RZ, R6, 0x1, RZ, 0xc0, !PT ;  /* 0x0000000106ff7812 */ /* 0x004fc6000782c0ff */
[----:B------:R-:W-:Y:S02]  /*3270*/  USHF.L.U32 UR9, UR4, 0x7, URZ ;  /* 0x0000000704097899 */ /* 0x000fe400080006ff */
[----:B------:R-:W-:Y:S02]  /*3280*/  ULOP3.LUT UR4, UR4, 0xffe, URZ, 0xc0, !UPT ;  /* 0x00000ffe04047892 */ /* 0x000fe4000f8ec0ff */
[----:B------:R-:W-:Y:S02]  /*3290*/  ULOP3.LUT UR9, UR9, 0xffffff00, URZ, 0xc0, !UPT ;  /* 0xffffff0009097892 */ /* 0x000fe4000f8ec0ff */
[----:B------:R-:W-:Y:S02]  /*32a0*/  UIADD3 UR4, UPT, UPT, -UR4, UR18, URZ ;  /* 0x0000001204047290 */ /* 0x000fe4000fffe1ff */
[----:B------:R-:W-:Y:S01]  /*32b0*/  UIADD3 UR9, UPT, UPT, UR19, UR9, URZ ;  /* 0x0000000913097290 */ /* 0x000fe2000fffe0ff */
[----:B------:R-:W2:Y:S03]  /*32c0*/  SYNCS.PHASECHK.TRANS64.TRYWAIT P0, [UR8+0x100], R0 ;  /* 0x00010000ff0075a7 */ /* 0x000ea60008001108 */
[----:B------:R-:W-:Y:S01]  /*32d0*/  ULEA UR9, UR4, UR9, 0x14 ;  /* 0x0000000904097291 */ /* 0x000fe2000f8ea0ff */
[----:B-12-4-:R-:W-:Y:S11]  /*32e0*/  @!P0 BRA `(.L_x_57) ;  /* 0x00000060007c8947 */ /* 0x016ff60003800000 */
.L_x_157:
[----:B------:R-:W-:Y:S01]  /*32f0*/  IADD3 R10, PT, PT, R10, 0x1, RZ ;  /* 0x000000010a0a7810 */ /* 0x000fe20007ffe0ff */
[----:B------:R-:W-:Y:S06]  /*3300*/  BRA.U !UP3, `(.L_x_58) ;  /* 0x000000010b987547 */ /* 0x000fec000b800000 */
[----:B------:R-:W-:Y:S01]  /*3310*/  UPLOP3.LUT UP4, UPT, UPT, UPT, UPT, 0x40, 0x4 ;  /* 0x000000000004789c */ /* 0x000fe20003f8e870 */
[----:B------:R-:W-:Y:S01]  /*3320*/  UMOV UR16, UR10 ;  /* 0x0000000a00107c82 */ /* 0x000fe20008000000 */
[----:B------:R-:W-:Y:S01]  /*3330*/  UMOV UR15, UR5 ;  /* 0x00000005000f7c82 */ /* 0x000fe20008000000 */
[----:B------:R-:W-:-:S08]  /*3340*/  UMOV UR14, UR17 ;  /* 0x00000011000e7c82 */ /* 0x000fd00008000000 */
.L_x_61:
[----:B------:R-:W-:Y:S02]  /*3350*/  UIADD3 UR16, UPT, UPT, UR16, 0x1, URZ ;  /* 0x0000000110107890 */ /* 0x000fe4000fffe0ff */
[----:B--2---:R-:W-:Y:S02]  /*3360*/  ULEA UR7, UR14, UR6, 0x3 ;  /* 0x000000060e077291 */ /* 0x004fe4000f8e18ff */
[----:B------:R-:W-:Y:S01]  /*3370*/  UISETP.NE.AND UP0, UPT, UR16, URZ, UPT ;  /* 0x000000ff1000728c */ /* 0x000fe2000bf05270 */
[----:B----4-:R-:W-:Y:S10]  /*3380*/  @P2 BRA `(.L_x_59) ;  /* 0x00000000000c2947 */ /* 0x010ff40003800000 */
[----:B-1----:R-:W-:Y:S04]  /*3390*/  SHF.L.U32 R2, R8, 0x1f, RZ ;  /* 0x0000001f08027819 */ /* 0x002fe800000006ff */
[----:B------:R-:W1:Y:S02]  /*33a0*/  SYNCS.PHASECHK.TRANS64.TRYWAIT P0, [UR7], R2 ;  /* 0x00000002ff0075a7 */ /* 0x000e640008001107 */
[----:B-1----:R-:W-:Y:S05]  /*33b0*/  @!P0 BRA `(.L_x_60) ;  /* 0x0000006000608947 */ /* 0x002fea0003800000 */
.L_x_59:
[----:B------:R-:W-:Y:S01]  /*33c0*/  UISETP.NE.AND UP1, UPT, UR15, 0x1, UPT ;  /* 0x000000010f00788c */ /* 0x000fe2000bf25270 */
[----:B------:R-:W-:Y:S01]  /*33d0*/  PLOP3.LUT P2, PT, PT, PT, PT, 0x80, 0x8 ;  /* 0x000000000008781c */ /* 0x000fe20003f4f070 */
[----:B------:R-:W-:Y:S02]  /*33e0*/  UIADD3 UR17, UPT, UPT, UR14, 0x1, URZ ;  /* 0x000000010e117890 */ /* 0x000fe4000fffe0ff */
[----:B------:R-:W-:Y:S02]  /*33f0*/  ULEA UR24, UR14, UR12, 0xa ;  /* 0x0000000c0e187291 */ /* 0x000fe4000f8e50ff */
[----:B------:R-:W-:Y:S01]  /*3400*/  UISETP.NE.AND UP2, UPT, UR17, 0x7, UPT ;  /* 0x000000071100788c */ /* 0x000fe2000bf45270 */
[----:B------:R-:W-:Y:S01]  /*3410*/  PLOP3.LUT P0, PT, PT, PT, UP1, 0x80, 0x8 ;  /* 0x000000000008781c */ /* 0x000fe20003f0f018 */
[----:B------:R-:W-:Y:S02]  /*3420*/  ULEA UR26, UR14, UR11, 0x8 ;  /* 0x0000000b0e1a7291 */ /* 0x000fe4000f8e40ff */
[----:B------:R-:W-:Y:S02]  /*3430*/  USEL UR13, URZ, 0x1, UP2 ;  /* 0x00000001ff0d7887 */ /* 0x000fe40009000000 */
[----:B------:R-:W-:Y:S02]  /*3440*/  USEL UR17, UR17, URZ, UP2 ;  /* 0x000000ff11117287 */ /* 0x000fe40009000000 */
[----:B------:R-:W-:Y:S02]  /*3450*/  UIADD3 UR30, UPT, UPT, UR24, 0x2, URZ ;  /* 0x00000002181e7890 */ /* 0x000fe4000fffe0ff */
[----:B------:R-:W-:Y:S01]  /*3460*/  @UP1 ULEA UR4, UR17, UR6, 0x3 ;  /* 0x0000000611041291 */ /* 0x000fe2000f8e18ff */
[----:B------:R-:W-:Y:S01]  /*3470*/  LOP3.LUT R8, R8, UR13, RZ, 0x3c, !PT ;  /* 0x0000000d08087c12 */ /* 0x000fe2000f8e3cff */
[----:B------:R-:W-:Y:S02]  /*3480*/  UIADD3 UR28, UPT, UPT, UR26, 0x2, URZ ;  /* 0x000000021a1c7890 */ /* 0x000fe4000fffe0ff */
[----:B------:R-:W-:Y:S01]  /*3490*/  UIADD3 UR7, UPT, UPT, UR7, 0x38, URZ ;  /* 0x0000003807077890 */ /* 0x000fe2000fffe0ff */
[----:B-1----:R-:W-:Y:S01]  /*34a0*/  @P0 SHF.L.U32 R0, R8, 0x1f, RZ ;  /* 0x0000001f08000819 */ /* 0x002fe200000006ff */
[----:B------:R-:W-:Y:S01]  /*34b0*/  UMOV UR25, 0x80004020 ;  /* 0x8000402000197882 */ /* 0x000fe20000000000 */
[----:B------:R-:W-:Y:S01]  /*34c0*/  UMOV UR27, 0x80004020 ;  /* 0x80004020001b7882 */ /* 0x000fe20000000000 */
[----:B------:R-:W-:Y:S01]  /*34d0*/  UMOV UR31, 0x80004020 ;  /* 0x80004020001f7882 */ /* 0x000fe20000000000 */
[----:B------:R2:W4:Y:S01]  /*34e0*/  @P0 SYNCS.PHASECHK.TRANS64.TRYWAIT P2, [UR4], R0 ;  /* 0x00000000ff0005a7 */ /* 0x0005220008041104 */
[----:B------:R-:W-:Y:S01]  /*34f0*/  UIADD3 UR15, UPT, UPT, UR15, -0x1, URZ ;  /* 0xffffffff0f0f7890 */ /* 0x000fe2000fffe0ff */
[----:B------:R2:W-:Y:S01]  /*3500*/  UTCHMMA gdesc[UR26], gdesc[UR24], tmem[UR9], tmem[UR22], idesc[UR23], UP4 ;  /* 0x00ff16181a0075ea */ /* 0x0005e2000a000009 */
[----:B------:R-:W-:Y:S01]  /*3510*/  UPLOP3.LUT UP4, UPT, UPT, UPT, UPT, 0x80, 0x8 ;  /* 0x000000000008789c */ /* 0x000fe20003f8f070 */
[----:B------:R-:W-:Y:S01]  /*3520*/  UMOV UR29, 0x80004020 ;  /* 0x80004020001d7882 */ /* 0x000fe20000000000 */
[----:B------:R-:W-:Y:S01]  /*3530*/  UMOV UR14, UR17 ;  /* 0x00000011000e7c82 */ /* 0x000fe20008000000 */
[----:B------:R2:W-:Y:S01]  /*3540*/  UTCHMMA gdesc[UR28], gdesc[UR30], tmem[UR9], tmem[UR20], idesc[UR21], UPT ;  /* 0x00ff141e1c0075ea */ /* 0x0005e2000b800009 */
[----:B------:R2:W-:Y:S01]  /*3550*/  UTCBAR [UR7], URZ ;  /* 0x000000ff070073e9 */ /* 0x0005e200080000ff */
[----:B------:R-:W-:Y:S06]  /*3560*/  BRA.U UP0, `(.L_x_61) ;  /* 0xfffffffd00787547 */ /* 0x000fec000b83ffff */
.L_x_58:
[----:B------:R-:W-:Y:S01]  /*3570*/  UIADD3 UR18, UPT, UPT, UR18, 0x1, URZ ;  /* 0x0000000112127890 */ /* 0x000fe2000fffe0ff */
[C---:B------:R-:W-:Y:S01]  /*3580*/  ISETP.NE.AND P0, PT, R10.reuse, 0x2, PT ;  /* 0x000000020a00780c */ /* 0x040fe20003f05270 */
[----:B------:R-:W-:Y:S02]  /*3590*/  UIADD3 UR8, UPT, UPT, UR8, 0xe0, URZ ;  /* 0x000000e008087890 */ /* 0x000fe4000fffe0ff */
[----:B------:R-:W-:Y:S01]  /*35a0*/  UISETP.NE.AND UP0, UPT, UR18, 0x4, UPT ;  /* 0x000000041200788c */ /* 0x000fe2000bf05270 */
[----:B-12---:R-:W-:Y:S02]  /*35b0*/  SEL R0, RZ, 0x1, P0 ;  /* 0x00000001ff007807 */ /* 0x006fe40000000000 */
[----:B------:R-:W-:Y:S01]  /*35c0*/  SEL R10, R10, RZ, P0 ;  /* 0x000000ff0a0a7207 */ /* 0x000fe20000000000 */
[----:B------:R-:W-:Y:S01]  /*35d0*/  USEL UR4, URZ, 0x1, UP0 ;  /* 0x00000001ff047887 */ /* 0x000fe20008000000 */
[----:B------:R-:W-:Y:S01]  /*35e0*/  LOP3.LUT R9, R9, R0, RZ, 0x3c, !PT ;  /* 0x0000000009097212 */ /* 0x000fe200078e3cff */
[----:B------:R-:W-:Y:S01]  /*35f0*/  USEL UR18, UR18, URZ, UP0 ;  /* 0x000000ff12127287 */ /* 0x000fe20008000000 */
[----:B------:R1:W-:Y:S03]  /*3600*/  UTCBAR [UR8], URZ ;  /* 0x000000ff080073e9 */ /* 0x0003e600080000ff */
[----:B------:R-:W-:Y:S01]  /*3610*/  LOP3.LUT R11, R11, UR4, RZ, 0x3c, !PT ;  /* 0x000000040b0b7c12 */ /* 0x000fe2000f8e3cff */
[----:B------:R-:W-:Y:S07]  /*3620*/  @P1 BRA `(.L_x_62) ;  /* 0xfffffff800b01947 */ /* 0x000fee000383ffff */
[----:B------:R-:W2:Y:S01]  /*3630*/  S2UR UR4, SR_CgaCtaId ;  /* 0x00000000000479c3 */ /* 0x000ea20000008800 */
[----:B------:R-:W-:Y:S01]  /*3640*/  ELECT P0, URZ, PT ;  /* 0x0000000000ff782f */ /* 0x000fe20003800000 */
[----:B------:R-:W-:Y:S01]  /*3650*/  IMAD.MOV.U32 R0, RZ, RZ, 0x1 ;  /* 0x00000001ff007424 */ /* 0x000fe200078e00ff */
[----:B------:R-:W-:Y:S01]  /*3660*/  UIADD3 UR6, UPT, UPT, UR6, 0x100, URZ ;  /* 0x0000010006067890 */ /* 0x000fe2000fffe0ff */
[----:B------:R-:W-:Y:S01]  /*3670*/  SHF.L.U32 R2, R11, 0x1f, RZ ;  /* 0x0000001f0b027819 */ /* 0x000fe200000006ff */
[----:B------:R-:W-:-:S03]  /*3680*/  UMOV UR5, 0x40 ;  /* 0x0000004000057882 */ /* 0x000fc60000000000 */
[----:B------:R-:W-:Y:S01]  /*3690*/  UVIRTCOUNT.DEALLOC.SMPOOL 0x80 ;  /* 0x000000800000784c */ /* 0x000fe20000000000 */
[----:B--2---:R-:W-:Y:S02]  /*36a0*/  ULEA UR4, UR4, UR5, 0x18 ;  /* 0x0000000504047291 */ /* 0x004fe4000f8ec0ff */
[----:B------:R-:W-:-:S07]  /*36b0*/  ULEA UR5, UR18, UR6, 0x3 ;  /* 0x0000000612057291 */ /* 0x000fce000f8e18ff */
[----:B------:R2:W-:Y:S02]  /*36c0*/  @P0 STS.U8 [UR4+0x1c], R0 ;  /* 0x00001c00ff000988 */ /* 0x0005e40008000004 */
[----:B------:R-:W3:Y:S02]  /*36d0*/  SYNCS.PHASECHK.TRANS64.TRYWAIT P0, [UR5], R2 ;  /* 0x00000002ff0075a7 */ /* 0x000ee40008001105 */
[----:B--23--:R-:W-:Y:S05]  /*36e0*/  @!P0 BRA `(.L_x_63) ;  /* 0x0000005c00ac8947 */ /* 0x00cfea0003800000 */
.L_x_160:
[----:B------:R-:W-:-:S04]  /*36f0*/  UIADD3 UR7, UPT, UPT, UR18, 0x1, URZ ;  /* 0x0000000112077890 */ /* 0x000fc8000fffe0ff */
[----:B------:R-:W-:-:S04]  /*3700*/  UISETP.NE.AND UP0, UPT, UR7, 0x4, UPT ;  /* 0x000000040700788c */ /* 0x000fc8000bf05270 */
[----:B-1----:R-:W-:Y:S02]  /*3710*/  USEL UR8, URZ, 0x1, UP0 ;  /* 0x00000001ff087887 */ /* 0x002fe40008000000 */
[----:B------:R-:W-:-:S04]  /*3720*/  USEL UR7, UR7, URZ, UP0 ;  /* 0x000000ff07077287 */ /* 0x000fc80008000000 */
[----:B------:R-:W-:Y:S01]  /*3730*/  ULEA UR5, UR7, UR6, 0x3 ;  /* 0x0000000607057291 */ /* 0x000fe2000f8e18ff */
[----:B--2---:R-:W-:-:S04]  /*3740*/  LOP3.LUT R2, R11, UR8, RZ, 0x3c, !PT ;  /* 0x000000080b027c12 */ /* 0x004fc8000f8e3cff */
[----:B------:R-:W-:-:S04]  /*3750*/  SHF.L.U32 R3, R2, 0x1f, RZ ;  /* 0x0000001f02037819 */ /* 0x000fc800000006ff */
[----:B------:R-:W1:Y:S02]  /*3760*/  SYNCS.PHASECHK.TRANS64.TRYWAIT P0, [UR5], R3 ;  /* 0x00000003ff0075a7 */ /* 0x000e640008001105 */
[----:B-1----:R-:W-:Y:S05]  /*3770*/  @!P0 BRA `(.L_x_64) ;  /* 0x0000005c00a08947 */ /* 0x002fea0003800000 */
.L_x_162:
        /* <DEDUP_REMOVED lines=9> */
.L_x_164:
[----:B------:R-:W-:-:S04]  /*3810*/  UIADD3 UR7, UPT, UPT, UR7, 0x1, URZ ;  /* 0x0000000107077890 */ /* 0x000fc8000fffe0ff */
[----:B------:R-:W-:-:S04]  /*3820*/  UISETP.NE.AND UP0, UPT, UR7, 0x4, UPT ;  /* 0x000000040700788c */ /* 0x000fc8000bf05270 */
[----:B------:R-:W-:Y:S02]  /*3830*/  USEL UR5, URZ, 0x1, UP0 ;  /* 0x00000001ff057887 */ /* 0x000fe40008000000 */
[----:B------:R-:W-:-:S04]  /*3840*/  USEL UR7, UR7, URZ, UP0 ;  /* 0x000000ff07077287 */ /* 0x000fc80008000000 */
[----:B------:R-:W-:Y:S01]  /*3850*/  ULEA UR7, UR7, UR6, 0x3 ;  /* 0x0000000607077291 */ /* 0x000fe2000f8e18ff */
[----:B------:R-:W-:-:S04]  /*3860*/  LOP3.LUT R2, R2, UR5, RZ, 0x3c, !PT ;  /* 0x0000000502027c12 */ /* 0x000fc8000f8e3cff */
[----:B------:R-:W-:-:S04]  /*3870*/  SHF.L.U32 R2, R2, 0x1f, RZ ;  /* 0x0000001f02027819 */ /* 0x000fc800000006ff */
[----:B------:R-:W2:Y:S02]  /*3880*/  SYNCS.PHASECHK.TRANS64.TRYWAIT P0, [UR7], R2 ;  /* 0x00000002ff0075a7 */ /* 0x000ea40008001107 */
[----:B--2---:R-:W-:Y:S05]  /*3890*/  @!P0 BRA `(.L_x_66) ;  /* 0x0000005c00888947 */ /* 0x004fea0003800000 */
.L_x_166:
[----:B------:R-:W-:Y:S01]  /*38a0*/  NOP ;  /* 0x0000000000007918 */ /* 0x000fe20000000000 */
[----:B-1----:R-:W1:Y:S01]  /*38b0*/  LDS R0, [UR4+0x14] ;  /* 0x00001404ff007984 */ /* 0x002e620008000800 */
[----:B------:R-:W-:Y:S01]  /*38c0*/  ULOP3.LUT UR6, UR19, 0xffff, URZ, 0xc0, !UPT ;  /* 0x0000ffff13067892 */ /* 0x000fe2000f8ec0ff */
[----:B------:R-:W-:Y:S01]  /*38d0*/  UMOV UR8, 0xffff ;  /* 0x0000ffff00087882 */ /* 0x000fe20000000000 */
[----:B------:R-:W-:Y:S02]  /*38e0*/  UMOV UR5, 0x1 ;  /* 0x0000000100057882 */ /* 0x000fe40000000000 */
[----:B------:R-:W-:-:S04]  /*38f0*/  USHF.R.U32.HI UR6, URZ, 0x5, UR6 ;  /* 0x00000005ff067899 */ /* 0x000fc80008011606 */
[----:B------:R-:W-:Y:S02]  /*3900*/  USHF.L.U32 UR8, UR8, UR6, URZ ;  /* 0x0000000608087299 */ /* 0x000fe400080006ff */
[----:B------:R-:W-:-:S04]  /*3910*/  USHF.L.U32 UR5, UR5, UR6, URZ ;  /* 0x0000000605057299 */ /* 0x000fc800080006ff */
[----:B-1----:R-:W-:-:S04]  /*3920*/  LOP3.LUT R0, R0, UR8, RZ, 0xc0, !PT ;  /* 0x0000000800007c12 */ /* 0x002fc8000f8ec0ff */
[----:B------:R-:W-:-:S13]  /*3930*/  ISETP.NE.AND P0, PT, R0, UR8, PT ;  /* 0x0000000800007c0c */ /* 0x000fda000bf05270 */
[----:B------:R-:W-:Y:S05]  /*3940*/  @P0 BRA `(.L_x_67) ;  /* 0x0000000000580947 */ /* 0x000fea0003800000 */
[----:B------:R-:W1:Y:S02]  /*3950*/  LDS R0, [UR4+0x18] ;  /* 0x00001804ff007984 */ /* 0x000e640008000800 */
[----:B-1----:R-:W-:-:S04]  /*3960*/  LOP3.LUT R0, R0, UR5, RZ, 0xc0, !PT ;  /* 0x0000000500007c12 */ /* 0x002fc8000f8ec0ff */
[----:B------:R-:W-:-:S13]  /*3970*/  ISETP.NE.AND P0, PT, R0, UR5, PT ;  /* 0x0000000500007c0c */ /* 0x000fda000bf05270 */
[----:B------:R-:W-:Y:S05]  /*3980*/  @P0 BRA `(.L_x_68) ;  /* 0x00000000003c0947 */ /* 0x000fea0003800000 */
[----:B------:R-:W1:Y:S01]  /*3990*/  S2R R2, SR_LANEID ;  /* 0x0000000000027919 */ /* 0x000e620000000000 */
[----:B------:R-:W-:Y:S01]  /*39a0*/  ULOP3.LUT UR8, URZ, UR8, URZ, 0x33, !UPT ;  /* 0x00000008ff087292 */ /* 0x000fe2000f8e33ff */
[----:B------:R-:W-:Y:S02]  /*39b0*/  VOTEU.ANY UR7, UPT, PT ;  /* 0x0000000000077886 */ /* 0x000fe400038e0100 */
[----:B------:R-:W-:-:S03]  /*39c0*/  UFLO.U32 UR7, UR7 ;  /* 0x00000007000772bd */ /* 0x000fc600080e0000 */
[----:B------:R-:W-:-:S04]  /*39d0*/  IMAD.U32 R0, RZ, RZ, UR8 ;  /* 0x00000008ff007e24 */ /* 0x000fc8000f8e00ff */
[----:B------:R2:W3:Y:S02]  /*39e0*/  REDUX UR6, R0 ;  /* 0x00000000000673c4 */ /* 0x0004e40000000000 */
[----:B------:R1:W-:Y:S02]  /*39f0*/  UTCATOMSWS.AND URZ, UR8 ;  /* 0x0000000800ff79e3 */ /* 0x0003e40008000000 */
[----:B-1----:R-:W-:Y:S02]  /*3a00*/  ISETP.EQ.U32.AND P0, PT, R2, UR7, PT ;  /* 0x0000000702007c0c */ /* 0x002fe4000bf02070 */
[----:B--2---:R-:W-:Y:S02]  /*3a10*/  LOP3.LUT R0, RZ, UR5, RZ, 0x33, !PT ;  /* 0x00000005ff007c12 */ /* 0x004fe4000f8e33ff */
[----:B---3--:R-:W-:Y:S02]  /*3a20*/  MOV R2, UR6 ;  /* 0x0000000600027c02 */ /* 0x008fe40008000f00 */
[----:B------:R-:W1:Y:S07]  /*3a30*/  REDUX UR5, R0 ;  /* 0x00000000000573c4 */ /* 0x000e6e0000000000 */
[----:B------:R2:W-:Y:S01]  /*3a40*/  @P0 ATOMS.AND RZ, [UR4+0x14], R2 ;  /* 0x00001402ffff098c */ /* 0x0005e2000a800004 */
[----:B-1----:R-:W-:-:S05]  /*3a50*/  IMAD.U32 R0, RZ, RZ, UR5 ;  /* 0x00000005ff007e24 */ /* 0x002fca000f8e00ff */
[----:B------:R2:W-:Y:S01]  /*3a60*/  @P0 ATOMS.AND RZ, [UR4+0x18], R0 ;  /* 0x00001800ffff098c */ /* 0x0005e2000a800004 */
[----:B------:R-:W-:Y:S05]  /*3a70*/  BRA `(.L_x_69) ;  /* 0x0000000000147947 */ /* 0x000fea0003800000 */
.L_x_68:
[----:B------:R-:W-:Y:S02]  /*3a80*/  MOV R2, 0x3aa0 ;  /* 0x00003aa000027802 */ /* 0x000fe40000000f00 */
[----:B----45:R-:W-:Y:S05]  /*3a90*/  CALL.REL.NOINC `($__internal_0_$__cuda_sm10x_tcgen05_guardrail_trap_col_being_dealloced_not_returned_by_alloc) ;  /* 0x0000006000707944 */ /* 0x030fea0003c00000 */
[----:B------:R-:W-:Y:S05]  /*3aa0*/  BRA `(.L_x_69) ;  /* 0x0000000000087947 */ /* 0x000fea0003800000 */
.L_x_67:
[----:B------:R-:W-:Y:S02]  /*3ab0*/  MOV R2, 0x3ad0 ;  /* 0x00003ad000027802 */ /* 0x000fe40000000f00 */
[----:B----45:R-:W-:Y:S05]  /*3ac0*/  CALL.REL.NOINC `($__internal_2_$__cuda_sm10x_tcgen05_guardrail_trap_unallocated_columns_being_dealloced) ;  /* 0x00000060007c7944 */ /* 0x030fea0003c00000 */
.L_x_69:
[----:B------:R-:W-:Y:S01]  /*3ad0*/  NOP ;  /* 0x0000000000007918 */ /* 0x000fe20000000000 */
[----:B------:R-:W-:Y:S05]  /*3ae0*/  EXIT ;  /* 0x000000000000794d */ /* 0x000fea0003800000 */
.L_x_51:
[----:B------:R-:W-:-:S09]  /*3af0*/  UISETP.NE.OR UP2, UPT, UR8, 0x3, !UP2 ;  /* 0x000000030800788c */ /* 0x000fd2000d745670 */
[----:B------:R-:W-:Y:S05]  /*3b00*/  BRA.U UP2, `(.L_x_70) ;  /* 0x0000001102087547 */ /* 0x000fea000b800000 */
[----:B------:R-:W1:Y:S01]  /*3b10*/  LDC R0, c[0x0][0xb30] ;  /* 0x0002cc00ff007b82 */ /* 0x000e620000000800 */
[----:B------:R-:W2:Y:S01]  /*3b20*/  LDCU.64 UR8, c[0x0][0x888] ;  /* 0x00011100ff0877ac */ /* 0x000ea20008000a00 */
[----:B------:R-:W-:Y:S02]  /*3b30*/  HFMA2 R27, -RZ, RZ, 0, 0 ;  /* 0x00000000ff1b7431 */ /* 0x000fe400000001ff */
[----:B------:R-:W-:Y:S01]  /*3b40*/  IMAD.MOV.U32 R29, RZ, RZ, 0x1 ;  /* 0x00000001ff1d7424 */ /* 0x000fe200078e00ff */
[----:B------:R-:W-:Y:S01]  /*3b50*/  MOV R25, 0x2000 ;  /* 0x0000200000197802 */ /* 0x000fe20000000f00 */
[----:B------:R-:W4:Y:S01]  /*3b60*/  LDCU.64 UR4, c[0x0][0x890] ;  /* 0x00011200ff0477ac */ /* 0x000f220008000a00 */
[----:B------:R-:W-:Y:S01]  /*3b70*/  IMAD.MOV.U32 R28, RZ, RZ, RZ ;  /* 0x000000ffff1c7224 */ /* 0x000fe200078e00ff */
[----:B------:R-:W3:Y:S01]  /*3b80*/  LDC R24, c[0x0][0x370] ;  /* 0x0000dc00ff187b82 */ /* 0x000ee20000000800 */
[----:B------:R-:W-:Y:S01]  /*3b90*/  UMOV UR7, 0x400 ;  /* 0x0000040000077882 */ /* 0x000fe20000000000 */
[----:B------:R-:W-:-:S02]  /*3ba0*/  UPLOP3.LUT UP1, UPT, UPT, UPT, UPT, 0x40, 0x4 ;  /* 0x000000000004789c */ /* 0x000fc40003f2e870 */
[----:B------:R-:W-:-:S04]  /*3bb0*/  ULEA UR7, UR37, UR7, 0x18 ;  /* 0x0000000725077291 */ /* 0x000fc8000f8ec0ff */
[----:B------:R-:W3:Y:S01]  /*3bc0*/  LDC R3, c[0x0][0xb0c] ;  /* 0x0002c300ff037b82 */ /* 0x000ee20000000800 */
[----:B------:R-:W-:Y:S02]  /*3bd0*/  UIADD3 UR13, UPT, UPT, UR7, 0x88, URZ ;  /* 0x00000088070d7890 */ /* 0x000fe4000fffe0ff */
[----:B--2---:R-:W-:Y:S02]  /*3be0*/  UISETP.NE.U32.AND UP2, UPT, UR8, URZ, UPT ;  /* 0x000000ff0800728c */ /* 0x004fe4000bf45070 */
[----:B------:R-:W-:Y:S02]  /*3bf0*/  UIADD3 UR33, UPT, UPT, UR7, 0x70, URZ ;  /* 0x0000007007217890 */ /* 0x000fe4000fffe0ff */
[----:B----4-:R-:W-:Y:S01]  /*3c00*/  UISETP.NE.U32.AND UP3, UPT, UR4, URZ, UPT ;  /* 0x000000ff0400728c */ /* 0x010fe2000bf65070 */
[----:B------:R-:W2:Y:S01]  /*3c10*/  LDC R18, c[0x0][0xb20] ;  /* 0x0002c800ff127b82 */ /* 0x000ea20000000800 */
[----:B-1----:R-:W-:Y:S01]  /*3c20*/  ISETP.NE.AND P1, PT, R0, 0x1, PT ;  /* 0x000000010000780c */ /* 0x002fe20003f25270 */
[----:B------:R-:W-:-:S02]  /*3c30*/  UISETP.NE.AND.EX UP2, UPT, UR9, URZ, UPT, UP2 ;  /* 0x000000ff0900728c */ /* 0x000fc4000bf45320 */
[----:B------:R-:W-:Y:S02]  /*3c40*/  UIADD3 UR25, UPT, UPT, UR7, 0x78, URZ ;  /* 0x0000007807197890 */ /* 0x000fe4000fffe0ff */
[----:B------:R-:W-:Y:S02]  /*3c50*/  UIADD3 UR17, UPT, UPT, UR7, 0x80, URZ ;  /* 0x0000008007117890 */ /* 0x000fe4000fffe0ff */
[----:B------:R-:W1:Y:S01]  /*3c60*/  LDC.64 R30, c[0x0][0x348] ;  /* 0x0000d200ff1e7b82 */ /* 0x000e620000000a00 */
[----:B------:R-:W-:Y:S02]  /*3c70*/  UPRMT UR13, UR37, 0x654, UR13 ;  /* 0x00000654250d7896 */ /* 0x000fe4000800000d */
[----:B------:R-:W-:-:S05]  /*3c80*/  UISETP.NE.AND.EX UP3, UPT, UR5, URZ, UPT, UP3 ;  /* 0x000000ff0500728c */ /* 0x000fca000bf65330 */
[----:B------:R-:W4:Y:S08]  /*3c90*/  LDC.64 R16, c[0x0][0xb10] ;  /* 0x0002c400ff107b82 */ /* 0x000f300000000a00 */
[----:B------:R-:W1:Y:S08]  /*3ca0*/  LDC.64 R6, c[0x0][0xb18] ;  /* 0x0002c600ff067b82 */ /* 0x000e700000000a00 */
[----:B------:R-:W1:Y:S08]  /*3cb0*/  LDC.64 R4, c[0x0][0xb28] ;  /* 0x0002ca00ff047b82 */ /* 0x000e700000000a00 */
[----:B--23--:R-:W1:Y:S02]  /*3cc0*/  LDC R19, c[0x0][0x374] ;  /* 0x0000dd00ff137b82 */ /* 0x00ce640000000800 */
.L_x_81:
[C---:B------:R-:W-:Y:S02]  /*3cd0*/  LEA R0, R28.reuse, UR7, 0x3 ;  /* 0x000000071c007c11 */ /* 0x040fe4000f8e18ff */
[----:B------:R-:W-:Y:S02]  /*3ce0*/  SHF.L.U32 R2, R27, 0x1f, RZ ;  /* 0x0000001f1b027819 */ /* 0x000fe400000006ff */
[----:B------:R-:W-:Y:S02]  /*3cf0*/  LEA R20, R28, UR7, 0x4 ;  /* 0x000000071c147c11 */ /* 0x000fe4000f8e20ff */
[----:B--2---:R-:W2:Y:S02]  /*3d00*/  SYNCS.PHASECHK.TRANS64.TRYWAIT P0, [R0+URZ+0xc0], R2 ;  /* 0x0000c002000075a7 */ /* 0x004ea400080011ff */
[----:B--2---:R-:W-:Y:S05]  /*3d10*/  @!P0 BRA `(.L_x_71) ;  /* 0x0000005800808947 */ /* 0x004fea0003800000 */
.L_x_167:
[----:B------:R-:W-:Y:S01]  /*3d20*/  ISETP.GE.AND P0, PT, R40, 0x1, PT ;  /* 0x000000012800780c */ /* 0x000fe20003f06270 */
[----:B------:R-:W3:Y:S01]  /*3d30*/  LDS.128 R20, [R20+0x150] ;  /* 0x0001500014147984 */ /* 0x000ee20000000c00 */
[----:B--2---:R-:W-:Y:S01]  /*3d40*/  VIADD R0, R0, 0xd0 ;  /* 0x000000d000007836 */ /* 0x004fe20000000000 */
[----:B------:R-:W-:Y:S01]  /*3d50*/  @!PT LDS RZ, [RZ] ;  /* 0x00000000fffff984 */ /* 0x000fe20000000800 */
[----:B------:R-:W-:Y:S01]  /*3d60*/  @!PT LDS RZ, [RZ] ;  /* 0x00000000fffff984 */ /* 0x000fe20000000800 */
[----:B------:R-:W-:Y:S01]  /*3d70*/  @!PT LDS RZ, [RZ] ;  /* 0x00000000fffff984 */ /* 0x000fe20000000800 */
[----:B------:R-:W-:Y:S01]  /*3d80*/  @!PT LDS RZ, [RZ] ;  /* 0x00000000fffff984 */ /* 0x000fe20000000800 */
[----:B------:R2:W-:Y:S06]  /*3d90*/  MEMBAR.ALL.CTA ;  /* 0x0000000000007992 */ /* 0x0005ec0000008000 */
[----:B--2---:R-:W2:Y:S01]  /*3da0*/  FENCE.VIEW.ASYNC.S ;  /* 0x00000000000073c6 */ /* 0x004ea20000000000 */
[----:B------:R-:W-:Y:S04]  /*3db0*/  PRMT R0, RZ, 0x654, R0 ;  /* 0x00000654ff007816 */ /* 0x000fe80000000000 */
[----:B--2---:R2:W-:Y:S01]  /*3dc0*/  SYNCS.ARRIVE.TRANS64.RED.A1T0 RZ, [R0+URZ], RZ ;  /* 0x000000ff00ff79a7 */ /* 0x0045e200081004ff */
[----:B---3--:R-:W-:Y:S11]  /*3dd0*/  LOP3.LUT P3, RZ, R22, 0x1, RZ, 0xc0, !PT ;  /* 0x0000000116ff7812 */ /* 0x008ff6000786c0ff */
[----:B------:R-:W-:Y:S02]  /*3de0*/  @!UPT UIADD3 URZ, UPT, UPT, URZ, URZ, URZ ;  /* 0x000000fffffff290 */ /* 0x000fe4000fffe0ff */
[----:B------:R-:W-:Y:S02]  /*3df0*/  @P3 MOV R11, R20 ;  /* 0x00000014000b3202 */ /* 0x000fe40000000f00 */
[----:B------:R-:W-:Y:S01]  /*3e00*/  @P3 LOP3.LUT R10, R21, 0xffff, RZ, 0xc0, !PT ;  /* 0x0000ffff150a3812 */ /* 0x000fe200078ec0ff */
[----:B--2---:R-:W-:Y:S06]  /*3e10*/  @!P0 BRA `(.L_x_72) ;  /* 0x0000000000a48947 */ /* 0x004fec0003800000 */
[-C--:B-1----:R-:W-:Y:S01]  /*3e20*/  IMAD.HI.U32 R0, R19, R7.reuse, RZ ;  /* 0x0000000713007227 */ /* 0x082fe200078e00ff */
[----:B------:R-:W-:Y:S02]  /*3e30*/  ISETP.NE.AND P0, PT, R6, 0x1, PT ;  /* 0x000000010600780c */ /* 0x000fe40003f05270 */
[----:B------:R-:W-:Y:S01]  /*3e40*/  ISETP.NE.AND P2, PT, R40, 0x1, PT ;  /* 0x000000012800780c */ /* 0x000fe20003f45270 */
[----:B----4-:R-:W-:Y:S01]  /*3e50*/  IMAD.HI.U32 R9, R24, R16, RZ ;  /* 0x0000001018097227 */ /* 0x010fe200078e00ff */
[----:B------:R-:W-:Y:S02]  /*3e60*/  SHF.R.U32.HI R0, RZ, R18, R0 ;  /* 0x00000012ff007219 */ /* 0x000fe40000011600 */
[----:B------:R-:W-:Y:S01]  /*3e70*/  ISETP.NE.AND P4, PT, R3, 0x1, PT ;  /* 0x000000010300780c */ /* 0x000fe20003f85270 */
[----:B------:R-:W-:Y:S01]  /*3e80*/  IMAD.HI.U32 R13, R10, R7, RZ ;  /* 0x000000070a0d7227 */ /* 0x000fe200078e00ff */
[----:B------:R-:W-:Y:S02]  /*3e90*/  SHF.R.U32.HI R9, RZ, R17, R9 ;  /* 0x00000011ff097219 */ /* 0x000fe40000011609 */
[----:B------:R-:W-:Y:S01]  /*3ea0*/  SEL R0, R19, R0, !P0 ;  /* 0x0000000013007207 */ /* 0x000fe20004000000 */
[----:B------:R-:W-:Y:S01]  /*3eb0*/  IMAD.HI.U32 R12, R11, R16, RZ ;  /* 0x000000100b0c7227 */ /* 0x000fe200078e00ff */
[----:B------:R-:W-:Y:S03]  /*3ec0*/  SEL R9, R24, R9, !P4 ;  /* 0x0000000918097207 */ /* 0x000fe60006000000 */
[-C--:B------:R-:W-:Y:S01]  /*3ed0*/  IMAD.HI.U32 R8, R0, R4.reuse, RZ ;  /* 0x0000000400087227 */ /* 0x080fe200078e00ff */
[----:B------:R-:W-:Y:S03]  /*3ee0*/  SHF.R.U32.HI R12, RZ, R17, R12 ;  /* 0x00000011ff0c7219 */ /* 0x000fe6000001160c */
[----:B------:R-:W-:Y:S01]  /*3ef0*/  IMAD.HI.U32 R2, R9, R4, RZ ;  /* 0x0000000409027227 */ /* 0x000fe200078e00ff */
[-C--:B------:R-:W-:Y:S02]  /*3f00*/  @P2 SHF.R.U32.HI R0, RZ, R5.reuse, R8 ;  /* 0x00000005ff002219 */ /* 0x080fe40000011608 */
[----:B------:R-:W-:Y:S02]  /*3f10*/  SHF.R.U32.HI R8, RZ, R18, R13 ;  /* 0x00000012ff087219 */ /* 0x000fe4000001160d */
[----:B------:R-:W-:Y:S01]  /*3f20*/  @P2 SHF.R.U32.HI R9, RZ, R5, R2 ;  /* 0x00000005ff092219 */ /* 0x000fe20000011602 */
[----:B------:R-:W-:Y:S01]  /*3f30*/  IMAD R0, R40, R0, RZ ;  /* 0x0000000028007224 */ /* 0x000fe200078e02ff */
[----:B------:R-:W-:Y:S02]  /*3f40*/  SEL R8, R10, R8, !P0 ;  /* 0x000000080a087207 */ /* 0x000fe40004000000 */
[----:B------:R-:W-:Y:S01]  /*3f50*/  SEL R2, R11, R12, !P4 ;  /* 0x0000000c0b027207 */ /* 0x000fe20006000000 */
[----:B------:R-:W-:Y:S01]  /*3f60*/  IMAD R12, R40, R9, RZ ;  /* 0x00000009280c7224 */ /* 0x000fe200078e02ff */
[C---:B------:R-:W-:Y:S01]  /*3f70*/  ISETP.GE.AND P0, PT, R8.reuse, R0, PT ;  /* 0x000000000800720c */ /* 0x040fe20003f06270 */
[----:B------:R-:W-:Y:S03]  /*3f80*/  IMAD.HI.U32 R0, R8, R4, RZ ;  /* 0x0000000408007227 */ /* 0x000fe600078e00ff */
[----:B------:R-:W-:Y:S02]  /*3f90*/  ISETP.GE.OR P0, PT, R2, R12, P0 ;  /* 0x0000000c0200720c */ /* 0x000fe40000706670 */
[-C--:B------:R-:W-:Y:S04]  /*3fa0*/  SHF.R.U32.HI R0, RZ, R5.reuse, R0 ;  /* 0x00000005ff007219 */ /* 0x080fe80000011600 */
[----:B------:R-:W-:Y:S05]  /*3fb0*/  SEL R13, R8, R0, !P2 ;  /* 0x00000000080d7207 */ /* 0x000fea0005000000 */
[----:B------:R-:W-:Y:S02]  /*3fc0*/  IMAD.MOV R12, RZ, RZ, -R13 ;  /* 0x000000ffff0c7224 */ /* 0x000fe400078e0a0d */
[----:B------:R-:W-:Y:S04]  /*3fd0*/  @!P0 IMAD.HI.U32 R0, R2, R4, RZ ;  /* 0x0000000402008227 */ /* 0x000fe800078e00ff */
[----:B------:R-:W-:Y:S01]  /*3fe0*/  IMAD R12, R40, R12, R8 ;  /* 0x0000000c280c7224 */ /* 0x000fe200078e0208 */
[----:B------:R-:W-:Y:S04]  /*3ff0*/  @!P0 SHF.R.U32.HI R0, RZ, R5, R0 ;  /* 0x00000005ff008219 */ /* 0x000fe80000011600 */
[----:B------:R-:W-:Y:S04]  /*4000*/  @!P0 SEL R0, R2, R0, !P2 ;  /* 0x0000000002008207 */ /* 0x000fe80005000000 */
[----:B------:R-:W-:Y:S01]  /*4010*/  @!P0 IADD3 R13, PT, PT, R13, -R0, RZ ;  /* 0x800000000d0d8210 */ /* 0x000fe20007ffe0ff */
[----:B------:R-:W-:Y:S01]  /*4020*/  @!P0 IMAD R0, R9, R12, R0 ;  /* 0x0000000c09008224 */ /* 0x000fe200078e0200 */
[----:B------:R-:W-:Y:S01]  /*4030*/  IADD3 R9, PT, PT, -R8, RZ, RZ ;  /* 0x000000ff08097210 */ /* 0x000fe20007ffe1ff */
[--C-:B------:R-:W-:Y:S02]  /*4040*/  IMAD.MOV R12, RZ, RZ, -R2.reuse ;  /* 0x000000ffff0c7224 */ /* 0x100fe400078e0a02 */
[----:B------:R-:W-:Y:S02]  /*4050*/  @!P0 IMAD R8, R13, R40, R2 ;  /* 0x000000280d088224 */ /* 0x000fe400078e0202 */
[----:B------:R-:W-:Y:S02]  /*4060*/  @!P0 IMAD.MOV.U32 R2, RZ, RZ, R0 ;  /* 0x000000ffff028224 */ /* 0x000fe400078e0000 */
[----:B------:R-:W-:Y:S02]  /*4070*/  IMAD R11, R3, R12, R11 ;  /* 0x0000000c030b7224 */ /* 0x000fe400078e020b */
[----:B------:R-:W-:Y:S02]  /*4080*/  IMAD R10, R6, R9, R10 ;  /* 0x00000009060a7224 */ /* 0x000fe400078e020a */
[----:B------:R-:W-:Y:S02]  /*4090*/  IMAD R11, R2, R3, R11 ;  /* 0x00000003020b7224 */ /* 0x000fe400078e020b */
[----:B------:R-:W-:Y:S02]  /*40a0*/  IMAD R10, R8, R6, R10 ;  /* 0x00000006080a7224 */ /* 0x000fe400078e020a */
.L_x_72:
[----:B------:R-:W-:Y:S05]  /*40b0*/  BRA.U UP1, `(.L_x_73) ;  /* 0x0000000101107547 */ /* 0x000fea000b800000 */
[----:B------:R-:W-:Y:S04]  /*40c0*/  MOV R2, UR6 ;  /* 0x0000000600027c02 */ /* 0x000fe80008000f00 */
[----:B------:R-:W-:Y:S04]  /*40d0*/  SHF.L.U32 R2, R2, 0x1f, RZ ;  /* 0x0000001f02027819 */ /* 0x000fe800000006ff */
[----:B------:R-:W2:Y:S02]  /*40e0*/  SYNCS.PHASECHK.TRANS64.TRYWAIT P0, [UR7+0xb8], R2 ;  /* 0x0000b802ff0075a7 */ /* 0x000ea40008001107 */
[----:B--2---:R-:W-:Y:S05]  /*40f0*/  @!P0 BRA `(.L_x_74) ;  /* 0x00000054009c8947 */ /* 0x004fea0003800000 */
.L_x_73:
[----:B------:R-:W-:Y:S02]  /*4100*/  R2UR UR35, R15 ;  /* 0x000000000f2372ca */ /* 0x000fe400000e0000 */
[----:B------:R-:W-:Y:S02]  /*4110*/  R2UR UR34, R14 ;  /* 0x000000000e2272ca */ /* 0x000fe400000e0000 */
[----:B------:R-:W-:Y:S02]  /*4120*/  ISETP.NE.U32.AND P2, PT, RZ, UR4, PT ;  /* 0x00000004ff007c0c */ /* 0x000fe4000bf45070 */
[----:B------:R-:W-:Y:S02]  /*4130*/  SHF.L.U32 R14, R29, 0x1f, RZ ;  /* 0x0000001f1d0e7819 */ /* 0x000fe400000006ff */
[----:B------:R-:W-:Y:S05]  /*4140*/  ISETP.NE.AND.EX P2, PT, RZ, UR5, PT, P2 ;  /* 0x00000005ff007c0c */ /* 0x000fea000bf45320 */
[----:B------:R-:W-:Y:S02]  /*4150*/  USHF.L.U32 UR35, UR35, 0x6, URZ ;  /* 0x0000000623237899 */ /* 0x000fe400080006ff */
[----:B------:R-:W-:Y:S01]  /*4160*/  USHF.L.U32 UR34, UR34, 0x8, URZ ;  /* 0x0000000822227899 */ /* 0x000fe200080006ff */
[----:B------:R-:W-:Y:S11]  /*4170*/  BRA.U !UP3, `(.L_x_75) ;  /* 0x000000010b347547 */ /* 0x000ff6000b800000 */
[----:B------:R-:W-:Y:S01]  /*4180*/  UPLOP3.LUT UP0, UPT, UPT, UPT, UP2, 0x80, 0x8 ;  /* 0x000000000008789c */ /* 0x000fe20003f0f020 */
[----:B--2---:R-:W-:Y:S02]  /*4190*/  HFMA2 R0, -RZ, RZ, 0, 5.9604644775390625e-08 ;  /* 0x00000001ff007431 */ /* 0x004fe400000001ff */
[----:B------:R-:W-:Y:S03]  /*41a0*/  IMAD.MOV.U32 R88, RZ, RZ, 0x1 ;  /* 0x00000001ff587424 */ /* 0x000fe600078e00ff */
[----:B------:R-:W-:Y:S05]  /*41b0*/  PLOP3.LUT P0, PT, PT, PT, UP0, 0x80, 0x8 ;  /* 0x000000000008781c */ /* 0x000fea0003f0f008 */
[----:B------:R-:W2:Y:S01]  /*41c0*/  @UP0 LDCU.64 UR10, c[0x0][0x888] ;  /* 0x00011100ff0a07ac */ /* 0x000ea20008000a00 */
[----:B------:R-:W-:Y:S07]  /*41d0*/  @UP0 UIMAD UR8, UR36, UR4, URZ ;  /* 0x00000004240802a4 */ /* 0x000fee000f8e02ff */
[----:B------:R-:W-:Y:S01]  /*41e0*/  @!P0 PRMT R88, R0, 0x7610, R88 ;  /* 0x0000761000588816 */ /* 0x000fe20000000058 */
[----:B--2---:R-:W-:Y:S03]  /*41f0*/  @UP0 UIMAD.WIDE UR10, UR8, 0x4, UR10 ;  /* 0x00000004080a08a5 */ /* 0x004fe6000f8e020a */
[----:B------:R-:W2:Y:S03]  /*4200*/  @!UP0 LDCU UR8, c[0x0][0x880] ;  /* 0x00011000ff0887ac */ /* 0x000ea60008000800 */
[----:B------:R-:W-:Y:S01]  /*4210*/  IMAD.U32 R8, RZ, RZ, UR10 ;  /* 0x0000000aff087e24 */ /* 0x000fe2000f8e00ff */
[----:B------:R-:W-:Y:S05]  /*4220*/  MOV R9, UR11 ;  /* 0x0000000b00097c02 */ /* 0x000fea0008000f00 */
[----:B-----5:R3:W5:Y:S02]  /*4230*/  @P0 LDG.E R49, desc[UR46][R8.64] ;  /* 0x0000002e08310981 */ /* 0x020764000c1e1900 */
[----:B--23--:R-:W-:Y:S07]  /*4240*/  @!P0 IMAD.U32 R49, RZ, RZ, UR8 ;  /* 0x00000008ff318e24 */ /* 0x00cfee000f8e00ff */
.L_x_75:
[----:B-----5:R-:W-:Y:S01]  /*4250*/  @!P2 FSETP.EQ.AND P0, PT, R49, RZ, PT ;  /* 0x000000ff3100a20b */ /* 0x020fe20003f02000 */
[----:B------:R-:W-:Y:S01]  /*4260*/  @!UPT UIADD3 URZ, UPT, UPT, URZ, URZ, URZ ;  /* 0x000000fffffff290 */ /* 0x000fe2000fffe0ff */
[----:B------:R-:W-:Y:S11]  /*4270*/  @!P2 BRA `(.L_x_76) ;  /* 0x000000000014a947 */ /* 0x000ff60003800000 */
[----:B------:R-:W-:Y:S02]  /*4280*/  LOP3.LUT P2, RZ, R88, 0xff, RZ, 0xc0, !PT ;  /* 0x000000ff58ff7812 */ /* 0x000fe4000784c0ff */
[----:B------:R-:W-:Y:S04]  /*4290*/  PLOP3.LUT P0, PT, PT, PT, UP0, 0x80, 0x8 ;  /* 0x000000000008781c */ /* 0x000fe80003f0f008 */
[----:B------:R-:W-:Y:S07]  /*42a0*/  PLOP3.LUT P0, PT, P0, PT, PT, 0x8, 0x80 ;  /* 0x000000000080781c */ /* 0x000fee000070e170 */
[----:B------:R-:W-:Y:S11]  /*42b0*/  @P2 FSETP.EQ.AND P0, PT, R49, RZ, PT ;  /* 0x000000ff3100220b */ /* 0x000ff60003f02000 */
[----:B------:R-:W-:Y:S02]  /*42c0*/  @!UPT UIADD3 URZ, UPT, UPT, URZ, URZ, URZ ;  /* 0x000000fffffff290 */ /* 0x000fe4000fffe0ff */
.L_x_76:
[----:B------:R-:W3:Y:S01]  /*42d0*/  SYNCS.PHASECHK.TRANS64.TRYWAIT P2, [UR7+0x90], R14 ;  /* 0x0000900eff0075a7 */ /* 0x000ee20008041107 */
[----:B------:R-:W-:Y:S04]  /*42e0*/  ELECT P4, URZ, PT ;  /* 0x0000000000ff782f */ /* 0x000fe80003880000 */
[----:B------:R-:W-:Y:S11]  /*42f0*/  PLOP3.LUT P4, PT, P0, P4, PT, 0xf2, 0x2f ;  /* 0x00000000002f781c */ /* 0x000ff60000789e72 */
[----:B------:R-:W-:Y:S02]  /*4300*/  @!UPT UIADD3 URZ, UPT, UPT, URZ, URZ, URZ ;  /* 0x000000fffffff290 */ /* 0x000fe4000fffe0ff */
[----:B-1----:R-:W-:Y:S05]  /*4310*/  @!P4 IADD3 R8, P0, PT, R30, 0x580, RZ ;  /* 0x000005801e08c810 */ /* 0x002fea0007f1e0ff */
[----:B--2---:R-:W-:Y:S01]  /*4320*/  @!P4 IMAD.X R2, RZ, RZ, R31, P0 ;  /* 0x000000ffff02c224 */ /* 0x004fe200000e061f */
[----:B---3--:R-:W-:Y:S07]  /*4330*/  @!P2 BRA `(.L_x_77) ;  /* 0x000000540024a947 */ /* 0x008fee0003800000 */
.L_x_170:
[----:B------:R-:W-:Y:S01]  /*4340*/  @!P4 R2UR UR8, R2 ;  /* 0x000000000208c2ca */ /* 0x000fe200000e0000 */
[----:B------:R-:W-:Y:S01]  /*4350*/  VOTEU.ALL UP1, P4 ;  /* 0x0000000000ff7886 */ /* 0x000fe20002020000 */
[----:B------:R-:W-:Y:S01]  /*4360*/  @!P4 R2UR UR9, R8 ;  /* 0x000000000809c2ca */ /* 0x000fe200000e0000 */
[----:B-1----:R-:W-:Y:S01]  /*4370*/  @!P4 IMAD.MOV.U32 R0, RZ, RZ, 0x2000 ;  /* 0x00002000ff00c424 */ /* 0x002fe200078e00ff */
[----:B------:R-:W-:Y:S01]  /*4380*/  UMOV UR10, 0x0 ;  /* 0x00000000000a7882 */ /* 0x000fe20000000000 */
[----:B------:R-:W-:Y:S01]  /*4390*/  UMOV UR11, 0x10000000 ;  /* 0x10000000000b7882 */ /* 0x000fe20000000000 */
[----:B------:R-:W-:Y:S01]  /*43a0*/  @!UP1 UIADD3 UR32, UPT, UPT, UR7, 0x400, URZ ;  /* 0x0000040007209890 */ /* 0x000fe2000fffe0ff */
[----:B------:R-:W-:Y:S06]  /*43b0*/  VOTEU.ALL UP1, P4 ;  /* 0x0000000000ff7886 */ /* 0x000fec0002020000 */
[----:B------:R-:W-:Y:S01]  /*43c0*/  IMAD.U32 R9, RZ, RZ, UR8 ;  /* 0x00000008ff097e24 */ /* 0x000fe2000f8e00ff */
[----:B------:R-:W-:Y:S01]  /*43d0*/  UPRMT UR8, UR37, 0x654, UR33 ;  /* 0x0000065425087896 */ /* 0x000fe20008000021 */
[----:B------:R-:W-:Y:S03]  /*43e0*/  IMAD.U32 R8, RZ, RZ, UR9 ;  /* 0x00000009ff087e24 */ /* 0x000fe6000f8e00ff */
[----:B------:R-:W-:Y:S02]  /*43f0*/  @!P4 R2UR UR15, R9 ;  /* 0x00000000090fc2ca */ /* 0x000fe400000e0000 */
[----:B------:R-:W-:Y:S02]  /*4400*/  @!P4 R2UR UR14, R8 ;  /* 0x00000000080ec2ca */ /* 0x000fe400000e0000 */
[----:B------:R-:W-:Y:S05]  /*4410*/  @!P4 IADD3 R8, P0, PT, R30, 0x580, RZ ;  /* 0x000005801e08c810 */ /* 0x000fea0007f1e0ff */
[----:B------:R-:W-:Y:S06]  /*4420*/  @!P4 IMAD.X R2, RZ, RZ, R31, P0 ;  /* 0x000000ffff02c224 */ /* 0x000fec00000e061f */
[----:B------:R1:W-:Y:S01]  /*4430*/  @!UP1 UTMALDG.3D [UR32], [UR14], desc[UR10] ;  /* 0x00000a200e0095b4 */ /* 0x0003e20008011000 */
[----:B------:R1:W-:Y:S01]  /*4440*/  @!P4 SYNCS.ARRIVE.TRANS64.RED.A0TR RZ, [UR7+0x70], R0 ;  /* 0x00007000ffffc9a7 */ /* 0x0003e20008300407 */
[----:B------:R-:W-:Y:S01]  /*4450*/  SYNCS.ARRIVE.TRANS64.RED.A1T0 RZ, [UR8], RZ ;  /* 0x000000ffffff79a7 */ /* 0x000fe20008100408 */
[----:B------:R-:W2:Y:S02]  /*4460*/  SYNCS.PHASECHK.TRANS64.TRYWAIT P2, [UR7+0x98], R14 ;  /* 0x0000980eff0075a7 */ /* 0x000ea40008041107 */
[----:B-12---:R-:W-:Y:S05]  /*4470*/  @!P2 BRA `(.L_x_78) ;  /* 0x0000005000eca947 */ /* 0x006fea0003800000 */
.L_x_172:
[----:B------:R-:W-:Y:S01]  /*4480*/  @!P4 R2UR UR8, R2 ;  /* 0x000000000208c2ca */ /* 0x000fe200000e0000 */
[----:B------:R-:W-:Y:S01]  /*4490*/  VOTEU.ALL UP1, P4 ;  /* 0x0000000000ff7886 */ /* 0x000fe20002020000 */
[----:B------:R-:W-:Y:S01]  /*44a0*/  @!P4 R2UR UR9, R8 ;  /* 0x000000000809c2ca */ /* 0x000fe200000e0000 */
[----:B-1----:R-:W-:Y:S01]  /*44b0*/  @!P4 IMAD.MOV.U32 R0, RZ, RZ, 0x2000 ;  /* 0x00002000ff00c424 */ /* 0x002fe200078e00ff */
[----:B------:R-:W-:Y:S01]  /*44c0*/  UMOV UR10, 0x0 ;  /* 0x00000000000a7882 */ /* 0x000fe20000000000 */
[----:B------:R-:W-:Y:S01]  /*44d0*/  UMOV UR11, 0x10000000 ;  /* 0x10000000000b7882 */ /* 0x000fe20000000000 */
[----:B------:R-:W-:Y:S02]  /*44e0*/  @!UP1 UIADD3 UR26, UPT, UPT, UR34, 0x40, URZ ;  /* 0x00000040221a9890 */ /* 0x000fe4000fffe0ff */
[----:B------:R-:W-:Y:S01]  /*44f0*/  @!UP1 UIADD3 UR24, UPT, UPT, UR7, 0x2400, URZ ;  /* 0x0000240007189890 */ /* 0x000fe2000fffe0ff */
[----:B------:R-:W-:Y:S01]  /*4500*/  VOTEU.ALL UP1, P4 ;  /* 0x0000000000ff7886 */ /* 0x000fe20002020000 */
[----:B------:R-:W-:Y:S01]  /*4510*/  UMOV UR27, UR35 ;  /* 0x00000023001b7c82 */ /* 0x000fe20008000000 */
[----:B------:R-:W-:Y:S02]  /*4520*/  UMOV UR28, UR36 ;  /* 0x00000024001c7c82 */ /* 0x000fe40008000000 */
        /* <DEDUP_REMOVED lines=12> */
.L_x_174:
[----:B------:R-:W2:Y:S01]  /*45f0*/  LDC.64 R12, c[0x0][0xb18] ;  /* 0x0002c600ff0c7b82 */ /* 0x000ea20000000a00 */
[----:B------:R-:W-:Y:S01]  /*4600*/  @!P4 R2UR UR8, R2 ;  /* 0x000000000208c2ca */ /* 0x000fe200000e0000 */
[----:B------:R-:W-:Y:S01]  /*4610*/  VOTEU.ALL UP1, P4 ;  /* 0x0000000000ff7886 */ /* 0x000fe20002020000 */
[----:B------:R-:W-:Y:S01]  /*4620*/  @!P4 R2UR UR9, R8 ;  /* 0x000000000809c2ca */ /* 0x000fe200000e0000 */
[----:B-1----:R-:W-:Y:S01]  /*4630*/  @!P4 IMAD.MOV.U32 R0, RZ, RZ, 0x2000 ;  /* 0x00002000ff00c424 */ /* 0x002fe200078e00ff */
[----:B------:R-:W-:Y:S03]  /*4640*/  UMOV UR10, 0x0 ;  /* 0x00000000000a7882 */ /* 0x000fe60000000000 */
[----:B------:R-:W1:Y:S01]  /*4650*/  @!P1 LDC R2, c[0x0][0xb0c] ;  /* 0x0002c300ff029b82 */ /* 0x000e620000000800 */
[----:B------:R-:W-:Y:S01]  /*4660*/  @!UP1 UIADD3 UR18, UPT, UPT, UR34, 0x80, URZ ;  /* 0x0000008022129890 */ /* 0x000fe2000fffe0ff */
[----:B------:R-:W-:Y:S01]  /*4670*/  @P3 SHF.R.U32.HI R26, RZ, 0x10, R21 ;  /* 0x00000010ff1a3819 */ /* 0x000fe20000011615 */
[----:B------:R-:W-:Y:S01]  /*4680*/  @!UP1 UIADD3 UR16, UPT, UPT, UR7, 0x4400, URZ ;  /* 0x0000440007109890 */ /* 0x000fe2000fffe0ff */
[----:B------:R-:W-:Y:S01]  /*4690*/  VIADD R28, R28, 0x1 ;  /* 0x000000011c1c7836 */ /* 0x000fe20000000000 */
[----:B------:R-:W-:Y:S01]  /*46a0*/  VOTEU.ALL UP1, P4 ;  /* 0x0000000000ff7886 */ /* 0x000fe20002020000 */
[----:B------:R-:W-:Y:S01]  /*46b0*/  UMOV UR11, 0x10000000 ;  /* 0x10000000000b7882 */ /* 0x000fe20000000000 */
[----:B------:R-:W-:Y:S01]  /*46c0*/  UMOV UR19, UR35 ;  /* 0x0000002300137c82 */ /* 0x000fe20008000000 */
[----:B------:R-:W-:Y:S01]  /*46d0*/  IMAD.U32 R9, RZ, RZ, UR8 ;  /* 0x00000008ff097e24 */ /* 0x000fe2000f8e00ff */
[----:B------:R-:W-:Y:S01]  /*46e0*/  UMOV UR20, UR36 ;  /* 0x0000002400147c82 */ /* 0x000fe20008000000 */
[----:B------:R-:W-:Y:S01]  /*46f0*/  IMAD.U32 R8, RZ, RZ, UR9 ;  /* 0x00000009ff087e24 */ /* 0x000fe2000f8e00ff */
[----:B------:R-:W-:Y:S02]  /*4700*/  UPRMT UR8, UR37, 0x654, UR17 ;  /* 0x0000065425087896 */ /* 0x000fe40008000011 */
[----:B------:R-:W-:Y:S02]  /*4710*/  @!P4 R2UR UR15, R9 ;  /* 0x00000000090fc2ca */ /* 0x000fe400000e0000 */
[----:B------:R-:W-:Y:S02]  /*4720*/  @!P4 R2UR UR14, R8 ;  /* 0x00000000080ec2ca */ /* 0x000fe400000e0000 */
[----:B------:R-:W3:Y:S11]  /*4730*/  LDC.64 R8, c[0x0][0xb10] ;  /* 0x0002c400ff087b82 */ /* 0x000ef60000000a00 */
[----:B------:R1:W-:Y:S01]  /*4740*/  @!UP1 UTMALDG.3D [UR16], [UR14], desc[UR10] ;  /* 0x00000a100e0095b4 */ /* 0x0003e20008011000 */
[----:B------:R5:W-:Y:S01]  /*4750*/  @!P4 SYNCS.ARRIVE.TRANS64.RED.A0TR RZ, [UR7+0x80], R0 ;  /* 0x00008000ffffc9a7 */ /* 0x000be20008300407 */
[C---:B---3--:R-:W-:Y:S01]  /*4760*/  @!P1 IMAD.HI.U32 R8, R11.reuse, R8, RZ ;  /* 0x000000080b089227 */ /* 0x048fe200078e00ff */
[----:B--2---:R-:W-:Y:S02]  /*4770*/  @!P1 ISETP.NE.AND P0, PT, R12, 0x1, PT ;  /* 0x000000010c00980c */ /* 0x004fe40003f05270 */
[----:B-1----:R-:W-:Y:S01]  /*4780*/  @!P1 ISETP.NE.AND P2, PT, R2, 0x1, PT ;  /* 0x000000010200980c */ /* 0x002fe20003f45270 */
[----:B------:R-:W-:Y:S01]  /*4790*/  SYNCS.ARRIVE.TRANS64.RED.A1T0 RZ, [UR8], RZ ;  /* 0x000000ffffff79a7 */ /* 0x000fe20008100408 */
[C---:B------:R-:W-:Y:S01]  /*47a0*/  @!P1 IMAD.HI.U32 R13, R10.reuse, R13, RZ ;  /* 0x0000000d0a0d9227 */ /* 0x040fe200078e00ff */
[----:B------:R-:W-:Y:S04]  /*47b0*/  @!P1 SHF.R.U32.HI R8, RZ, R9, R8 ;  /* 0x00000009ff089219 */ /* 0x000fe80000011608 */
[----:B------:R-:W-:Y:S01]  /*47c0*/  @!P1 SEL R8, R11, R8, !P2 ;  /* 0x000000080b089207 */ /* 0x000fe20005000000 */
[----:B------:R-:W1:Y:S01]  /*47d0*/  SYNCS.PHASECHK.TRANS64.TRYWAIT P5, [UR7+0xa8], R14 ;  /* 0x0000a80eff0075a7 */ /* 0x000e6200080a1107 */
[----:B-----5:R-:W2:Y:S02]  /*47e0*/  @!P1 LDC R0, c[0x0][0xb20] ;  /* 0x0002c800ff009b82 */ /* 0x020ea40000000800 */
[----:B--2---:R-:W-:Y:S04]  /*47f0*/  @!P1 SHF.R.U32.HI R0, RZ, R0, R13 ;  /* 0x00000000ff009219 */ /* 0x004fe8000001160d */
[----:B------:R-:W-:Y:S05]  /*4800*/  @!P1 SEL R9, R10, R0, !P0 ;  /* 0x000000000a099207 */ /* 0x000fea0004000000 */
[----:B------:R-:W-:Y:S02]  /*4810*/  @!P1 IMAD.IADD R0, R9, 0x1, -R8 ;  /* 0x0000000109009824 */ /* 0x000fe400078e0a08 */
[----:B------:R-:W-:Y:S02]  /*4820*/  @!P1 IMAD.IADD R8, R8, 0x1, -R9 ;  /* 0x0000000108089824 */ /* 0x000fe400078e0a09 */
[----:B------:R-:W-:Y:S02]  /*4830*/  @!P1 IMAD R11, R0, R2, R11 ;  /* 0x00000002000b9224 */ /* 0x000fe400078e020b */
[----:B------:R-:W-:Y:S01]  /*4840*/  @!P1 IMAD R10, R8, R12, R10 ;  /* 0x0000000c080a9224 */ /* 0x000fe200078e020a */
[----:B-1----:R-:W-:Y:S06]  /*4850*/  @!P5 BRA `(.L_x_80) ;  /* 0x000000500024d947 */ /* 0x002fec0003800000 */
.L_x_176:
[----:B------:R-:W-:Y:S01]  /*4860*/  @!P4 IADD3 R2, P0, PT, R30, 0x580, RZ ;  /* 0x000005801e02c810 */ /* 0x000fe20007f1e0ff */
[----:B------:R-:W-:Y:S01]  /*4870*/  VOTEU.ALL UP1, P4 ;  /* 0x0000000000ff7886 */ /* 0x000fe20002020000 */
[----:B------:R-:W-:Y:S01]  /*4880*/  UMOV UR18, 0x0 ;  /* 0x0000000000127882 */ /* 0x000fe20000000000 */
[----:B------:R-:W-:Y:S01]  /*4890*/  UMOV UR19, 0x10000000 ;  /* 0x1000000000137882 */ /* 0x000fe20000000000 */
[----:B------:R-:W-:Y:S01]  /*48a0*/  @!P4 R2UR UR9, R2 ;  /* 0x000000000209c2ca */ /* 0x000fe200000e0000 */
[----:B-1----:R-:W-:Y:S01]  /*48b0*/  @!P4 IMAD.X R0, RZ, RZ, R31, P0 ;  /* 0x000000ffff00c224 */ /* 0x002fe200000e061f */
[----:B------:R-:W-:Y:S01]  /*48c0*/  @!UP1 UIADD3 UR10, UPT, UPT, UR34, 0xc0, URZ ;  /* 0x000000c0220a9890 */ /* 0x000fe2000fffe0ff */
[----:B------:R-:W-:Y:S01]  /*48d0*/  ISETP.NE.AND P0, PT, R28, 0x2, PT ;  /* 0x000000021c00780c */ /* 0x000fe20003f05270 */
[----:B------:R-:W-:Y:S01]  /*48e0*/  UMOV UR11, UR35 ;  /* 0x00000023000b7c82 */ /* 0x000fe20008000000 */
[----:B------:R-:W-:Y:S01]  /*48f0*/  UMOV UR12, UR36 ;  /* 0x00000024000c7c82 */ /* 0x000fe20008000000 */
[----:B------:R-:W-:Y:S01]  /*4900*/  @!P4 R2UR UR8, R0 ;  /* 0x000000000008c2ca */ /* 0x000fe200000e0000 */
[----:B------:R-:W-:Y:S01]  /*4910*/  IMAD.IADD R14, R10, 0x1, R86 ;  /* 0x000000010a0e7824 */ /* 0x000fe200078e0256 */
[----:B------:R-:W-:Y:S01]  /*4920*/  @P3 R2UR UR36, R26 ;  /* 0x000000001a2432ca */ /* 0x000fe200000e0000 */
[----:B------:R-:W-:Y:S01]  /*4930*/  IMAD.IADD R15, R11, 0x1, R87 ;  /* 0x000000010b0f7824 */ /* 0x000fe200078e0257 */
[----:B------:R-:W-:Y:S02]  /*4940*/  SEL R0, RZ, 0x1, P0 ;  /* 0x00000001ff007807 */ /* 0x000fe40000000000 */
[----:B------:R-:W-:Y:S01]  /*4950*/  LOP3.LUT R29, R29, 0x1, RZ, 0x3c, !PT ;  /* 0x000000011d1d7812 */ /* 0x000fe200078e3cff */
[----:B------:R-:W-:Y:S01]  /*4960*/  IMAD.U32 R8, RZ, RZ, UR9 ;  /* 0x00000009ff087e24 */ /* 0x000fe2000f8e00ff */
[----:B------:R-:W-:Y:S01]  /*4970*/  @!UP1 UIADD3 UR9, UPT, UPT, UR7, 0x88, URZ ;  /* 0x0000008807099890 */ /* 0x000fe2000fffe0ff */
[----:B------:R-:W-:Y:S02]  /*4980*/  LOP3.LUT R27, R27, R0, RZ, 0x3c, !PT ;  /* 0x000000001b1b7212 */ /* 0x000fe400078e3cff */
[----:B------:R-:W-:Y:S02]  /*4990*/  SEL R28, R28, RZ, P0 ;  /* 0x000000ff1c1c7207 */ /* 0x000fe40000000000 */
[----:B------:R-:W-:Y:S01]  /*49a0*/  IMAD.U32 R9, RZ, RZ, UR8 ;  /* 0x00000008ff097e24 */ /* 0x000fe2000f8e00ff */
[----:B------:R-:W-:Y:S01]  /*49b0*/  @!P4 R2UR UR14, R8 ;  /* 0x00000000080ec2ca */ /* 0x000fe200000e0000 */
[----:B------:R-:W-:Y:S01]  /*49c0*/  @!UP1 UIADD3 UR8, UPT, UPT, UR7, 0x6400, URZ ;  /* 0x0000640007089890 */ /* 0x000fe2000fffe0ff */
[----:B------:R-:W-:Y:S02]  /*49d0*/  VOTEU.ALL UP1, P4 ;  /* 0x0000000000ff7886 */ /* 0x000fe40002020000 */
[----:B------:R-:W-:Y:S11]  /*49e0*/  @!P4 R2UR UR15, R9 ;  /* 0x00000000090fc2ca */ /* 0x000ff600000e0000 */
[----:B------:R-:W-:Y:S02]  /*49f0*/  @!UPT UIADD3 URZ, UPT, UPT, URZ, URZ, URZ ;  /* 0x000000fffffff290 */ /* 0x000fe4000fffe0ff */
[----:B------:R2:W-:Y:S01]  /*4a00*/  @!UP1 UTMALDG.3D [UR8], [UR14], desc[UR18] ;  /* 0x000012080e0095b4 */ /* 0x0005e20008011000 */
[----:B------:R2:W-:Y:S01]  /*4a10*/  @!P4 SYNCS.ARRIVE.TRANS64.RED.A0TR RZ, [UR7+0x88], R25 ;  /* 0x00008819ffffc9a7 */ /* 0x0005e20008300407 */
[----:B------:R-:W-:Y:S01]  /*4a20*/  UPLOP3.LUT UP1, UPT, UPT, UPT, UPT, 0x80, 0x8 ;  /* 0x000000000008789c */ /* 0x000fe20003f2f070 */
[----:B------:R-:W-:Y:S01]  /*4a30*/  SYNCS.ARRIVE.TRANS64.RED.A1T0 RZ, [UR13], RZ ;  /* 0x000000ffffff79a7 */ /* 0x000fe2000810040d */
[----:B------:R-:W-:Y:S09]  /*4a40*/  @P3 BRA `(.L_x_81) ;  /* 0xfffffff000a03947 */ /* 0x000ff2000383ffff */
[----:B------:R-:W-:-:S04]  /*4a50*/  SHF.L.U32 R2, R29, 0x1f, RZ ;  /* 0x0000001f1d027819 */ /* 0x000fc800000006ff */
[----:B------:R-:W1:Y:S02]  /*4a60*/  SYNCS.PHASECHK.TRANS64.TRYWAIT P0, [UR7+0x90], R2 ;  /* 0x00009002ff0075a7 */ /* 0x000e640008001107 */
[----:B-1----:R-:W-:Y:S05]  /*4a70*/  @!P0 BRA `(.L_x_82) ;  /* 0x0000004c00b48947 */ /* 0x002fea0003800000 */
.L_x_178:
[----:B------:R-:W3:Y:S02]  /*4a80*/  SYNCS.PHASECHK.TRANS64.TRYWAIT P0, [UR7+0x98], R2 ;  /* 0x00009802ff0075a7 */ /* 0x000ee40008001107 */
[----:B---3--:R-:W-:Y:S05]  /*4a90*/  @!P0 BRA `(.L_x_83) ;  /* 0x0000004c00c48947 */ /* 0x008fea0003800000 */
.L_x_180:
[----:B------:R-:W3:Y:S02]  /*4aa0*/  SYNCS.PHASECHK.TRANS64.TRYWAIT P0, [UR7+0xa0], R2 ;  /* 0x0000a002ff0075a7 */ /* 0x000ee40008001107 */
[----:B---3--:R-:W-:Y:S05]  /*4ab0*/  @!P0 BRA `(.L_x_84) ;  /* 0x0000004c00d48947 */ /* 0x008fea0003800000 */
.L_x_182:
[----:B-1----:R-:W-:-:S07]  /*4ac0*/  MOV R0, UR7 ;  /* 0x0000000700007c02 */ /* 0x002fce0008000f00 */
.L_x_85:
[----:B-1----:R-:W-:-:S04]  /*4ad0*/  SHF.L.U32 R2, R29, 0x1f, RZ ;  /* 0x0000001f1d027819 */ /* 0x002fc800000006ff */
[----:B------:R1:W3:Y:S03]  /*4ae0*/  SYNCS.PHASECHK.TRANS64.TRYWAIT P0, [R0+URZ+0xa8], R2 ;  /* 0x0000a802000075a7 */ /* 0x0002e600080011ff */
[----:B---3--:R-:W-:Y:S05]  /*4af0*/  @!P0 NANOSLEEP.SYNCS 0x989680 ;  /* 0x009896800000895d */ /* 0x008fea0003900000 */
[----:B------:R-:W3:Y:S02]  /*4b00*/  @!P0 SYNCS.PHASECHK.TRANS64 P0, [R0+URZ+0xa8], R2 ;  /* 0x0000a802000085a7 */ /* 0x000ee400080010ff */
[----:B--23--:R-:W-:Y:S05]  /*4b10*/  @P0 EXIT ;  /* 0x000000000000094d */ /* 0x00cfea0003800000 */
[----:B------:R-:W-:Y:S05]  /*4b20*/  BRA `(.L_x_85) ;  /* 0xfffffffc00e87947 */ /* 0x000fea000383ffff */
.L_x_70:
[----:B------:R-:W-:-:S06]  /*4b30*/  UISETP.GE.AND UP1, UPT, UR8, 0x4, UPT ;  /* 0x000000040800788c */ /* 0x000fcc000bf26270 */
[----:B------:R-:W-:-:S13]  /*4b40*/  PLOP3.LUT P0, PT, PT, PT, UP1, 0x80, 0x8 ;  /* 0x000000000008781c */ /* 0x000fda0003f0f018 */
[----:B------:R-:W-:Y:S05]  /*4b50*/  @!P0 EXIT ;  /* 0x000000000000894d */ /* 0x000fea0003800000 */
[----:B------:R-:W-:Y:S01]  /*4b60*/  BAR.SYNC.DEFER_BLOCKING 0x6, 0xa0 ;  /* 0x0182800000007b1d */ /* 0x000fe20000010000 */
[C---:B------:R-:W-:Y:S01]  /*4b70*/  IMAD.SHL.U32 R4, R101.reuse, 0x40, RZ ;  /* 0x0000004065047824 */ /* 0x040fe200078e00ff */
[----:B------:R-:W-:Y:S01]  /*4b80*/  SHF.R.U32.HI R3, RZ, 0x1, R101 ;  /* 0x00000001ff037819 */ /* 0x000fe20000011665 */
[C---:B------:R-:W-:Y:S01]  /*4b90*/  IMAD.U32 R46, R101.reuse, 0x10000, RZ ;  /* 0x00010000652e7824 */ /* 0x040fe200078e00ff */
[C---:B------:R-:W-:Y:S01]  /*4ba0*/  R2P PR, R101.reuse, 0x6 ;  /* 0x0000000665007804 */ /* 0x040fe20000000000 */
[C---:B------:R-:W-:Y:S01]  /*4bb0*/  IMAD.SHL.U32 R2, R101.reuse, 0x20, RZ ;  /* 0x0000002065027824 */ /* 0x040fe200078e00ff */
[----:B------:R-:W-:Y:S02]  /*4bc0*/  UMOV UR48, 0x400 ;  /* 0x0000040000307882 */ /* 0x000fe40000000000 */
[----:B------:R-:W1:Y:S01]  /*4bd0*/  LDC R91, c[0x0][0x370] ;  /* 0x0000dc00ff5b7b82 */ /* 0x000e620000000800 */
[----:B------:R-:W-:Y:S01]  /*4be0*/  ULEA UR48, UR37, UR48, 0x18 ;  /* 0x0000003025307291 */ /* 0x000fe2000f8ec0ff */
[C---:B------:R-:W-:Y:S01]  /*4bf0*/  LOP3.LUT R5, R4.reuse, 0x1c0, RZ, 0xc0, !PT ;  /* 0x000001c004057812 */ /* 0x040fe200078ec0ff */
[----:B------:R-:W-:Y:S01]  /*4c00*/  IMAD.SHL.U32 R92, R101, 0x8, RZ ;  /* 0x00000008655c7824 */ /* 0x000fe200078e00ff */
[----:B------:R-:W-:Y:S01]  /*4c10*/  LOP3.LUT R4, R4, 0x200, RZ, 0xc0, !PT ;  /* 0x0000020004047812 */ /* 0x000fe200078ec0ff */
[----:B------:R-:W-:Y:S01]  /*4c20*/  IMAD.MOV.U32 R99, RZ, RZ, 0x20 ;  /* 0x00000020ff637424 */ /* 0x000fe200078e00ff */
[----:B------:R-:W-:Y:S01]  /*4c30*/  LOP3.LUT R3, R5, 0x8, R3, 0xf8, !PT ;  /* 0x0000000805037812 */ /* 0x000fe200078ef803 */
[----:B------:R-:W-:Y:S01]  /*4c40*/  UIADD3 UR4, UPT, UPT, UR48, 0x400, URZ ;  /* 0x0000040030047890 */ /* 0x000fe2000fffe0ff */
[----:B------:R-:W2:Y:S01]  /*4c50*/  LDC R42, c[0x0][0xb0c] ;  /* 0x0002c300ff2a7b82 */ /* 0x000ea20000000800 */
[----:B------:R-:W-:Y:S01]  /*4c60*/  LOP3.LUT R46, R46, 0x600000, RZ, 0xc0, !PT ;  /* 0x006000002e2e7812 */ /* 0x000fe200078ec0ff */
[----:B------:R-:W-:Y:S01]  /*4c70*/  IMAD.MOV.U32 R98, RZ, RZ, 0x1 ;  /* 0x00000001ff627424 */ /* 0x000fe200078e00ff */
[----:B------:R-:W-:Y:S01]  /*4c80*/  LOP3.LUT R2, R4, 0xc00, R2, 0xf8, !PT ;  /* 0x00000c0004027812 */ /* 0x000fe200078ef802 */
[----:B------:R-:W-:Y:S01]  /*4c90*/  IMAD.MOV.U32 R45, RZ, RZ, RZ ;  /* 0x000000ffff2d7224 */ /* 0x000fe200078e00ff */
[----:B------:R-:W-:-:S02]  /*4ca0*/  LOP3.LUT R92, R3, 0x38, R92, 0x78, !PT ;  /* 0x00000038035c7812 */ /* 0x000fc400078e785c */
[----:B------:R-:W-:Y:S02]  /*4cb0*/  CS2R R96, SRZ ;  /* 0x0000000000607805 */ /* 0x000fe4000001ff00 */
[----:B------:R-:W-:Y:S01]  /*4cc0*/  SEL R100, R99, 0xffffffe0, !P2 ;  /* 0xffffffe063647807 */ /* 0x000fe20005000000 */
[----:B------:R-:W4:Y:S01]  /*4cd0*/  LDC R89, c[0x0][0xb20] ;  /* 0x0002c800ff597b82 */ /* 0x000f220000000800 */
[----:B------:R-:W3:Y:S01]  /*4ce0*/  LDS R0, [UR48+0x170] ;  /* 0x00017030ff007984 */ /* 0x000ee20008000800 */
[----:B------:R-:W-:Y:S01]  /*4cf0*/  LOP3.LUT R92, R2, R92, RZ, 0xfc, !PT ;  /* 0x0000005c025c7212 */ /* 0x000fe200078efcff */
[----:B------:R-:W-:Y:S01]  /*4d00*/  IMAD.MOV.U32 R104, RZ, RZ, RZ ;  /* 0x000000ffff687224 */ /* 0x000fe200078e00ff */
[----:B------:R-:W-:Y:S01]  /*4d10*/  LOP3.LUT R101, R101, 0x60, RZ, 0xc0, !PT ;  /* 0x0000006065657812 */ /* 0x000fe200078ec0ff */
[----:B------:R-:W-:Y:S01]  /*4d20*/  IMAD.U32 R94, RZ, RZ, UR4 ;  /* 0x00000004ff5e7e24 */ /* 0x000fe2000f8e00ff */
[----:B------:R-:W-:Y:S01]  /*4d30*/  SEL R99, R99, 0xffffffe0, !P1 ;  /* 0xffffffe063637807 */ /* 0x000fe20004800000 */
[----:B------:R-:W1:Y:S01]  /*4d40*/  LDCU.64 UR52, c[0x0][0x348] ;  /* 0x00006900ff3477ac */ /* 0x000e620008000a00 */
[----:B------:R-:W1:Y:S01]  /*4d50*/  LDC R41, c[0x0][0xb30] ;  /* 0x0002cc00ff297b82 */ /* 0x000e620000000800 */
[----:B------:R-:W1:Y:S01]  /*4d60*/  LDCU.64 UR38, c[0x0][0x888] ;  /* 0x00011100ff2677ac */ /* 0x000e620008000a00 */
[----:B------:R-:W1:Y:S06]  /*4d70*/  LDCU.64 UR44, c[0x0][0x890] ;  /* 0x00011200ff2c77ac */ /* 0x000e6c0008000a00 */
[----:B------:R-:W1:Y:S01]  /*4d80*/  LDC.64 R84, c[0x0][0xb10] ;  /* 0x0002c400ff547b82 */ /* 0x000e620000000a00 */
[----:B------:R-:W-:Y:S01]  /*4d90*/  UMOV UR49, URZ ;  /* 0x000000ff00317c82 */ /* 0x000fe20008000000 */
[----:B------:R-:W-:-:S06]  /*4da0*/  UMOV UR51, URZ ;  /* 0x000000ff00337c82 */ /* 0x000fcc0008000000 */
[----:B------:R-:W1:Y:S08]  /*4db0*/  LDC.64 R38, c[0x0][0xb18] ;  /* 0x0002c600ff267b82 */ /* 0x000e700000000a00 */
[----:B------:R-:W1:Y:S08]  /*4dc0*/  LDC.64 R36, c[0x0][0xb28] ;  /* 0x0002ca00ff247b82 */ /* 0x000e700000000a00 */
[----:B------:R-:W1:Y:S01]  /*4dd0*/  LDC.64 R82, c[0x0][0x8b0] ;  /* 0x00022c00ff527b82 */ /* 0x000e620000000a00 */
[----:B---3--:R-:W-:-:S07]  /*4de0*/  IMAD.IADD R46, R0, 0x1, R46 ;  /* 0x00000001002e7824 */ /* 0x008fce00078e022e */
[----:B------:R-:W3:Y:S08]  /*4df0*/  LDC.64 R80, c[0x0][0x8a8] ;  /* 0x00022a00ff507b82 */ /* 0x000ef00000000a00 */
[----:B--2-4-:R-:W1:Y:S02]  /*4e00*/  LDC R90, c[0x0][0x374] ;  /* 0x0000dd00ff5a7b82 */ /* 0x014e640000000800 */
.L_x_129:
[----:B------:R-:W-:Y:S02]  /*4e10*/  LEA R0, R104, UR48, 0x3 ;  /* 0x0000003068007c11 */ /* 0x000fe4000f8e18ff */
[----:B------:R-:W-:Y:S02]  /*4e20*/  SHF.L.U32 R2, R96, 0x1f, RZ ;  /* 0x0000001f60027819 */ /* 0x000fe400000006ff */
[----:B-1----:R-:W-:Y:S02]  /*4e30*/  LEA R16, R104, UR48, 0x4 ;  /* 0x0000003068107c11 */ /* 0x002fe4000f8e20ff */
[----:B------:R-:W2:Y:S02]  /*4e40*/  SYNCS.PHASECHK.TRANS64.TRYWAIT P0, [R0+URZ+0xc0], R2 ;  /* 0x0000c002000075a7 */ /* 0x000ea400080011ff */
[----:B--2---:R-:W-:Y:S05]  /*4e50*/  @!P0 BRA `(.L_x_86) ;  /* 0x0000004c00048947 */ /* 0x004fea0003800000 */
.L_x_183:
[----:B------:R-:W4:Y:S01]  /*4e60*/  LDC.64 R10, c[0x0][0xb10] ;  /* 0x0002c400ff0a7b82 */ /* 0x000f220000000a00 */
[----:B------:R-:W3:Y:S01]  /*4e70*/  LDS.128 R16, [R16+0x150] ;  /* 0x0001500010107984 */ /* 0x000ee20000000c00 */
[----:B-1----:R-:W-:Y:S01]  /*4e80*/  ISETP.NE.AND P1, PT, R41, 0x1, PT ;  /* 0x000000012900780c */ /* 0x002fe20003f25270 */
[----:B--2---:R-:W-:Y:S01]  /*4e90*/  VIADD R0, R0, 0xd0 ;  /* 0x000000d000007836 */ /* 0x004fe20000000000 */
[----:B------:R-:W-:Y:S04]  /*4ea0*/  ISETP.GE.AND P0, PT, R40, 0x1, PT ;  /* 0x000000012800780c */ /* 0x000fe80003f06270 */
[----:B------:R-:W1:Y:S01]  /*4eb0*/  LDC.64 R8, c[0x0][0xb18] ;  /* 0x0002c600ff087b82 */ /* 0x000e620000000a00 */
[----:B------:R-:W-:Y:S01]  /*4ec0*/  PRMT R0, RZ, 0x654, R0 ;  /* 0x00000654ff007816 */ /* 0x000fe20000000000 */
[----:B------:R-:W-:Y:S01]  /*4ed0*/  @!PT LDS RZ, [RZ] ;  /* 0x00000000fffff984 */ /* 0x000fe20000000800 */
[----:B------:R-:W-:Y:S01]  /*4ee0*/  @!PT LDS RZ, [RZ] ;  /* 0x00000000fffff984 */ /* 0x000fe20000000800 */
[----:B------:R-:W-:Y:S01]  /*4ef0*/  @!PT LDS RZ, [RZ] ;  /* 0x00000000fffff984 */ /* 0x000fe20000000800 */
[----:B------:R-:W-:Y:S01]  /*4f00*/  @!PT LDS RZ, [RZ] ;  /* 0x00000000fffff984 */ /* 0x000fe20000000800 */
[----:B------:R2:W-:Y:S06]  /*4f10*/  MEMBAR.ALL.CTA ;  /* 0x0000000000007992 */ /* 0x0005ec0000008000 */
[----:B--2---:R-:W2:Y:S01]  /*4f20*/  FENCE.VIEW.ASYNC.S ;  /* 0x00000000000073c6 */ /* 0x004ea20000000000 */
[----:B------:R-:W1:Y:S08]  /*4f30*/  @!P1 LDC R12, c[0x0][0xb20] ;  /* 0x0002c800ff0c9b82 */ /* 0x000e700000000800 */
[----:B------:R-:W1:Y:S01]  /*4f40*/  @!P1 LDC R7, c[0x0][0xb0c] ;  /* 0x0002c300ff079b82 */ /* 0x000e620000000800 */
[----:B--2---:R2:W-:Y:S01]  /*4f50*/  SYNCS.ARRIVE.TRANS64.RED.A1T0 RZ, [R0+URZ], RZ ;  /* 0x000000ff00ff79a7 */ /* 0x0045e200081004ff */
[----:B---3--:R-:W-:Y:S04]  /*4f60*/  LOP3.LUT P4, RZ, R18, 0x1, RZ, 0xc0, !PT ;  /* 0x0000000112ff7812 */ /* 0x008fe8000788c0ff */
[----:B------:R-:W-:Y:S09]  /*4f70*/  P2R R102, PR, RZ, 0x10 ;  /* 0x00000010ff667803 */ /* 0x000ff20000000000 */
[----:B------:R-:W-:Y:S02]  /*4f80*/  @P4 MOV R44, R16 ;  /* 0x00000010002c4202 */ /* 0x000fe40000000f00 */
[----:B------:R-:W-:Y:S01]  /*4f90*/  @P4 LOP3.LUT R43, R17, 0xffff, RZ, 0xc0, !PT ;  /* 0x0000ffff112b4812 */ /* 0x000fe200078ec0ff */
[----:B--2-4-:R-:W-:Y:S06]  /*4fa0*/  @!P0 BRA `(.L_x_87) ;  /* 0x0000000000a48947 */ /* 0x014fec0003800000 */
[----:B------:R-:W-:Y:S01]  /*4fb0*/  IMAD.HI.U32 R0, R90, R39, RZ ;  /* 0x000000275a007227 */ /* 0x000fe200078e00ff */
[----:B------:R-:W-:Y:S02]  /*4fc0*/  ISETP.NE.AND P0, PT, R38, 0x1, PT ;  /* 0x000000012600780c */ /* 0x000fe40003f05270 */
[----:B------:R-:W-:Y:S01]  /*4fd0*/  ISETP.NE.AND P2, PT, R40, 0x1, PT ;  /* 0x000000012800780c */ /* 0x000fe20003f45270 */
[----:B------:R-:W-:Y:S01]  /*4fe0*/  IMAD.HI.U32 R4, R91, R84, RZ ;  /* 0x000000545b047227 */ /* 0x000fe200078e00ff */
[----:B------:R-:W-:Y:S02]  /*4ff0*/  SHF.R.U32.HI R0, RZ, R89, R0 ;  /* 0x00000059ff007219 */ /* 0x000fe40000011600 */
[----:B------:R-:W-:Y:S01]  /*5000*/  ISETP.NE.AND P3, PT, R42, 0x1, PT ;  /* 0x000000012a00780c */ /* 0x000fe20003f65270 */
[----:B------:R-:W-:Y:S01]  /*5010*/  IMAD.HI.U32 R6, R43, R39, RZ ;  /* 0x000000272b067227 */ /* 0x000fe200078e00ff */
[-C--:B------:R-:W-:Y:S02]  /*5020*/  SHF.R.U32.HI R4, RZ, R85.reuse, R4 ;  /* 0x00000055ff047219 */ /* 0x080fe40000011604 */
[----:B------:R-:W-:Y:S01]  /*5030*/  SEL R0, R90, R0, !P0 ;  /* 0x000000005a007207 */ /* 0x000fe20004000000 */
[----:B------:R-:W-:Y:S01]  /*5040*/  IMAD.HI.U32 R5, R44, R84, RZ ;  /* 0x000000542c057227 */ /* 0x000fe200078e00ff */
[----:B------:R-:W-:Y:S03]  /*5050*/  SEL R4, R91, R4, !P3 ;  /* 0x000000045b047207 */ /* 0x000fe60005800000 */
[-C--:B------:R-:W-:Y:S01]  /*5060*/  IMAD.HI.U32 R3, R0, R36.reuse, RZ ;  /* 0x0000002400037227 */ /* 0x080fe200078e00ff */
[----:B------:R-:W-:Y:S03]  /*5070*/  SHF.R.U32.HI R5, RZ, R85, R5 ;  /* 0x00000055ff057219 */ /* 0x000fe60000011605 */
[----:B------:R-:W-:Y:S01]  /*5080*/  IMAD.HI.U32 R2, R4, R36, RZ ;  /* 0x0000002404027227 */ /* 0x000fe200078e00ff */
[----:B------:R-:W-:Y:S02]  /*5090*/  @P2 SHF.R.U32.HI R0, RZ, R37, R3 ;  /* 0x00000025ff002219 */ /* 0x000fe40000011603 */
[----:B------:R-:W-:Y:S02]  /*50a0*/  SHF.R.U32.HI R3, RZ, R89, R6 ;  /* 0x00000059ff037219 */ /* 0x000fe40000011606 */
[----:B------:R-:W-:Y:S01]  /*50b0*/  @P2 SHF.R.U32.HI R4, RZ, R37, R2 ;  /* 0x00000025ff042219 */ /* 0x000fe20000011602 */
[----:B------:R-:W-:Y:S01]  /*50c0*/  IMAD R0, R40, R0, RZ ;  /* 0x0000000028007224 */ /* 0x000fe200078e02ff */
[----:B------:R-:W-:Y:S02]  /*50d0*/  SEL R3, R43, R3, !P0 ;  /* 0x000000032b037207 */ /* 0x000fe40004000000 */
[----:B------:R-:W-:Y:S01]  /*50e0*/  SEL R2, R44, R5, !P3 ;  /* 0x000000052c027207 */ /* 0x000fe20005800000 */
[----:B------:R-:W-:Y:S01]  /*50f0*/  IMAD R5, R40, R4, RZ ;  /* 0x0000000428057224 */ /* 0x000fe200078e02ff */
[C---:B------:R-:W-:Y:S01]  /*5100*/  ISETP.GE.AND P0, PT, R3.reuse, R0, PT ;  /* 0x000000000300720c */ /* 0x040fe20003f06270 */
[C---:B------:R-:W-:Y:S03]  /*5110*/  IMAD.HI.U32 R0, R3.reuse, R36, RZ ;  /* 0x0000002403007227 */ /* 0x040fe600078e00ff */
[C---:B------:R-:W-:Y:S02]  /*5120*/  ISETP.GE.OR P0, PT, R2.reuse, R5, P0 ;  /* 0x000000050200720c */ /* 0x040fe40000706670 */
[----:B------:R-:W-:Y:S04]  /*5130*/  SHF.R.U32.HI R0, RZ, R37, R0 ;  /* 0x00000025ff007219 */ /* 0x000fe80000011600 */
[C---:B------:R-:W-:Y:S05]  /*5140*/  SEL R6, R3.reuse, R0, !P2 ;  /* 0x0000000003067207 */ /* 0x040fea0005000000 */
        /* <DEDUP_REMOVED lines=14> */
[----:B------:R-:W-:Y:S07]  /*5230*/  IMAD R43, R3, R38, R43 ;  /* 0x00000026032b7224 */ /* 0x000fee00078e022b */
.L_x_87:
[----:B-1----:R-:W-:Y:S01]  /*5240*/  @!P1 ISETP.NE.AND P0, PT, R8, 0x1, PT ;  /* 0x000000010800980c */ /* 0x002fe20003f05270 */
[----:B------:R-:W-:Y:S01]  /*5250*/  @!P1 IMAD.HI.U32 R2, R43, R9, RZ ;  /* 0x000000092b029227 */ /* 0x000fe200078e00ff */
[----:B------:R-:W-:Y:S01]  /*5260*/  R2UR UR42, R15 ;  /* 0x000000000f2a72ca */ /* 0x000fe200000e0000 */
[----:B------:R-:W-:Y:S01]  /*5270*/  BSSY.RECONVERGENT B6, `(.L_x_88) ;  /* 0x0000031000067945 */ /* 0x000fe20003800200 */
[----:B------:R-:W-:Y:S01]  /*5280*/  R2UR UR41, R14 ;  /* 0x000000000e2972ca */ /* 0x000fe200000e0000 */
[----:B------:R-:W-:Y:S01]  /*5290*/  @!P1 IMAD.HI.U32 R0, R44, R10, RZ ;  /* 0x0000000a2c009227 */ /* 0x000fe200078e00ff */
[----:B------:R-:W-:Y:S02]  /*52a0*/  @!P1 SHF.R.U32.HI R2, RZ, R12, R2 ;  /* 0x0000000cff029219 */ /* 0x000fe40000011602 */
[----:B------:R-:W-:Y:S01]  /*52b0*/  @!P1 ISETP.NE.AND P2, PT, R7, 0x1, PT ;  /* 0x000000010700980c */ /* 0x000fe20003f45270 */
[----:B------:R-:W-:Y:S01]  /*52c0*/  VIADD R104, R104, 0x1 ;  /* 0x0000000168687836 */ /* 0x000fe20000000000 */
[----:B------:R-:W-:Y:S02]  /*52d0*/  @!P1 SEL R2, R43, R2, !P0 ;  /* 0x000000022b029207 */ /* 0x000fe40004000000 */
[----:B------:R-:W-:Y:S02]  /*52e0*/  @!P1 SHF.R.U32.HI R0, RZ, R11, R0 ;  /* 0x0000000bff009219 */ /* 0x000fe40000011600 */
[----:B------:R-:W-:Y:S01]  /*52f0*/  LOP3.LUT P0, RZ, R94, 0x3f0, RZ, 0xc0, !PT ;  /* 0x000003f05eff7812 */ /* 0x000fe2000780c0ff */
[----:B------:R-:W-:Y:S01]  /*5300*/  USHF.L.U32 UR42, UR42, 0x6, URZ ;  /* 0x000000062a2a7899 */ /* 0x000fe200080006ff */
[----:B------:R-:W-:Y:S01]  /*5310*/  @!P1 SEL R3, R44, R0, !P2 ;  /* 0x000000002c039207 */ /* 0x000fe20005000000 */
[----:B------:R-:W-:Y:S01]  /*5320*/  USHF.L.U32 UR41, UR41, 0x8, URZ ;  /* 0x0000000829297899 */ /* 0x000fe200080006ff */
[----:B------:R-:W-:Y:S03]  /*5330*/  @P4 SHF.R.U32.HI R95, RZ, 0x10, R17 ;  /* 0x00000010ff5f4819 */ /* 0x000fe60000011611 */
[----:B------:R-:W-:Y:S02]  /*5340*/  @!P1 IMAD.IADD R0, R2, 0x1, -R3 ;  /* 0x0000000102009824 */ /* 0x000fe400078e0a03 */
[----:B------:R-:W-:Y:S02]  /*5350*/  @!P1 IMAD.IADD R2, R3, 0x1, -R2 ;  /* 0x0000000103029824 */ /* 0x000fe400078e0a02 */
[----:B------:R-:W-:Y:S02]  /*5360*/  @!P1 IMAD R44, R0, R7, R44 ;  /* 0x00000007002c9224 */ /* 0x000fe400078e022c */
[----:B------:R-:W-:Y:S01]  /*5370*/  @!P1 IMAD R43, R2, R8, R43 ;  /* 0x00000008022b9224 */ /* 0x000fe200078e022b */
[----:B------:R-:W-:Y:S06]  /*5380*/  @!P0 BRA `(.L_x_89) ;  /* 0x00000000007c8947 */ /* 0x000fec0003800000 */
[----:B------:R-:W1:Y:S01]  /*5390*/  LDCU.64 UR8, c[0x4][0x80] ;  /* 0x01001000ff0877ac */ /* 0x000e620008000a00 */
[----:B------:R-:W-:Y:S01]  /*53a0*/  MOV R2, 0x0 ;  /* 0x0000000000027802 */ /* 0x000fe20000000f00 */
[----:B------:R-:W-:Y:S02]  /*53b0*/  HFMA2 R12, -RZ, RZ, 0, 5.9604644775390625e-08 ;  /* 0x00000001ff0c7431 */ /* 0x000fe400000001ff */
[----:B------:R-:W-:Y:S01]  /*53c0*/  IMAD.MOV.U32 R8, RZ, RZ, 0x70 ;  /* 0x00000070ff087424 */ /* 0x000fe200078e00ff */
[----:B------:R2:W3:Y:S01]  /*53d0*/  LDC.64 R14, c[0x4][R2] ;  /* 0x01000000020e7b82 */ /* 0x0004e20000000a00 */
[----:B------:R-:W4:Y:S01]  /*53e0*/  LDCU.64 UR6, c[0x4][0x88] ;  /* 0x01001100ff0677ac */ /* 0x000f220008000a00 */
[----:B------:R-:W-:Y:S01]  /*53f0*/  IMAD.MOV.U32 R13, RZ, RZ, RZ ;  /* 0x000000ffff0d7224 */ /* 0x000fe200078e00ff */
[----:B------:R-:W2:Y:S01]  /*5400*/  LDCU.64 UR4, c[0x4][0x8] ;  /* 0x01000100ff0477ac */ /* 0x000ea20008000a00 */
[----:B-1----:R-:W-:Y:S01]  /*5410*/  MOV R5, UR9 ;  /* 0x0000000900057c02 */ /* 0x002fe20008000f00 */
[----:B------:R-:W-:Y:S01]  /*5420*/  IMAD.U32 R4, RZ, RZ, UR8 ;  /* 0x00000008ff047e24 */ /* 0x000fe2000f8e00ff */
[----:B----4-:R-:W-:Y:S01]  /*5430*/  MOV R7, UR7 ;  /* 0x0000000700077c02 */ /* 0x010fe20008000f00 */
[----:B------:R-:W-:Y:S01]  /*5440*/  IMAD.U32 R6, RZ, RZ, UR6 ;  /* 0x00000006ff067e24 */ /* 0x000fe2000f8e00ff */
[----:B--2---:R-:W-:Y:S01]  /*5450*/  MOV R11, UR5 ;  /* 0x00000005000b7c02 */ /* 0x004fe20008000f00 */
[----:B------:R-:W-:Y:S02]  /*5460*/  IMAD.U32 R10, RZ, RZ, UR4 ;  /* 0x00000004ff0a7e24 */ /* 0x000fe4000f8e00ff */
[----:B------:R-:W-:Y:S07]  /*5470*/  LEPC R20, `(.L_x_90) ;  /* 0x000000001014794e */ /* 0x000fee0000000000 */
[----:B---3-5:R-:W-:Y:S05]  /*5480*/  CALL.ABS.NOINC R14 ;  /* 0x000000000e007343 */ /* 0x028fea0003c00000 */
.L_x_90:
[----:B------:R-:W1:Y:S01]  /*5490*/  LDCU.64 UR8, c[0x4][0x80] ;  /* 0x01001000ff0877ac */ /* 0x000e620008000a00 */
[----:B------:R-:W2:Y:S01]  /*54a0*/  LDC.64 R2, c[0x4][R2] ;  /* 0x0100000002027b82 */ /* 0x000ea20000000a00 */
[----:B------:R-:W-:Y:S02]  /*54b0*/  HFMA2 R12, -RZ, RZ, 0, 5.9604644775390625e-08 ;  /* 0x00000001ff0c7431 */ /* 0x000fe400000001ff */
[----:B------:R-:W-:Y:S02]  /*54c0*/  IMAD.MOV.U32 R8, RZ, RZ, 0x70 ;  /* 0x00000070ff087424 */ /* 0x000fe400078e00ff */
[----:B------:R-:W-:Y:S01]  /*54d0*/  IMAD.MOV.U32 R13, RZ, RZ, RZ ;  /* 0x000000ffff0d7224 */ /* 0x000fe200078e00ff */
[----:B------:R-:W3:Y:S01]  /*54e0*/  LDCU.64 UR6, c[0x4][0x88] ;  /* 0x01001100ff0677ac */ /* 0x000ee20008000a00 */
[----:B------:R-:W4:Y:S01]  /*54f0*/  LDCU.64 UR4, c[0x4][0x8] ;  /* 0x01000100ff0477ac */ /* 0x000f220008000a00 */
[----:B-1----:R-:W-:Y:S02]  /*5500*/  MOV R4, UR8 ;  /* 0x0000000800047c02 */ /* 0x002fe40008000f00 */
[----:B------:R-:W-:Y:S02]  /*5510*/  MOV R5, UR9 ;  /* 0x0000000900057c02 */ /* 0x000fe40008000f00 */
[----:B---3--:R-:W-:Y:S01]  /*5520*/  MOV R7, UR7 ;  /* 0x0000000700077c02 */ /* 0x008fe20008000f00 */
[----:B------:R-:W-:Y:S01]  /*5530*/  IMAD.U32 R6, RZ, RZ, UR6 ;  /* 0x00000006ff067e24 */ /* 0x000fe2000f8e00ff */
[----:B----4-:R-:W-:Y:S01]  /*5540*/  MOV R11, UR5 ;  /* 0x00000005000b7c02 */ /* 0x010fe20008000f00 */
[----:B------:R-:W-:Y:S02]  /*5550*/  IMAD.U32 R10, RZ, RZ, UR4 ;  /* 0x00000004ff0a7e24 */ /* 0x000fe4000f8e00ff */
[----:B------:R-:W-:Y:S07]  /*5560*/  LEPC R20, `(.L_x_89) ;  /* 0x000000001014794e */ /* 0x000fee0000000000 */
[----:B--2---:R-:W-:Y:S05]  /*5570*/  CALL.ABS.NOINC R2 ;  /* 0x0000000002007343 */ /* 0x004fea0003c00000 */
.L_x_89:
[----:B------:R-:W-:Y:S05]  /*5580*/  BSYNC.RECONVERGENT B6 ;  /* 0x0000000000067941 */ /* 0x000fea0003800200 */
.L_x_88:
[----:B------:R-:W-:Y:S01]  /*5590*/  ISETP.NE.U32.AND P4, PT, R82, RZ, PT ;  /* 0x000000ff5200720c */ /* 0x000fe20003f85070 */
[----:B------:R-:W-:Y:S01]  /*55a0*/  UISETP.NE.AND UP2, UPT, UR50, URZ, UPT ;  /* 0x000000ff3200728c */ /* 0x000fe2000bf45270 */
[----:B------:R-:W-:Y:S01]  /*55b0*/  ISETP.NE.U32.AND P2, PT, RZ, UR38, PT ;  /* 0x00000026ff007c0c */ /* 0x000fe2000bf45070 */
[----:B------:R-:W-:Y:S01]  /*55c0*/  UISETP.NE.U32.AND UP1, UPT, UR44, URZ, UPT ;  /* 0x000000ff2c00728c */ /* 0x000fe2000bf25070 */
[----:B------:R-:W-:Y:S01]  /*55d0*/  ISETP.NE.AND.EX P4, PT, R83, RZ, PT, P4 ;  /* 0x000000ff5300720c */ /* 0x000fe20003f85340 */
[----:B------:R-:W-:Y:S01]  /*55e0*/  UPLOP3.LUT UP0, UPT, UPT, UPT, UPT, 0x40, 0x4 ;  /* 0x000000000004789c */ /* 0x000fe20003f0e870 */
[----:B------:R-:W-:Y:S01]  /*55f0*/  ISETP.NE.AND.EX P2, PT, RZ, UR39, PT, P2 ;  /* 0x00000027ff007c0c */ /* 0x000fe2000bf45320 */
[----:B------:R-:W-:Y:S01]  /*5600*/  UISETP.NE.AND.EX UP1, UPT, UR45, URZ, UPT, UP1 ;  /* 0x000000ff2d00728c */ /* 0x000fe2000bf25310 */
[----:B------:R-:W-:Y:S04]  /*5610*/  PLOP3.LUT P1, PT, PT, PT, UP2, 0x80, 0x8 ;  /* 0x000000000008781c */ /* 0x000fe80003f2f028 */
[----:B------:R-:W-:Y:S06]  /*5620*/  @UP2 UPLOP3.LUT UP0, UPT, UPT, UPT, UP1, 0x80, 0x8 ;  /* 0x000000000008289c */ /* 0x000fec0003f0f010 */
[----:B------:R-:W-:Y:S01]  /*5630*/  PLOP3.LUT P0, PT, PT, PT, UP0, 0x80, 0x8 ;  /* 0x000000000008781c */ /* 0x000fe20003f0f008 */
[----:B------:R-:W-:Y:S01]  /*5640*/  @!UPT UIADD3 URZ, UPT, UPT, URZ, URZ, URZ ;  /* 0x000000fffffff290 */ /* 0x000fe2000fffe0ff */
[----:B------:R-:W-:Y:S11]  /*5650*/  BRA.U !UP1, `(.L_x_91) ;  /* 0x0000000109387547 */ /* 0x000ff6000b800000 */
[----:B------:R-:W-:Y:S01]  /*5660*/  UISETP.NE.U32.AND UP0, UPT, UR38, URZ, UPT ;  /* 0x000000ff2600728c */ /* 0x000fe2000bf05070 */
[----:B------:R-:W-:Y:S02]  /*5670*/  HFMA2 R0, -RZ, RZ, 0, 5.9604644775390625e-08 ;  /* 0x00000001ff007431 */ /* 0x000fe400000001ff */
[----:B------:R-:W-:Y:S01]  /*5680*/  IMAD.MOV.U32 R88, RZ, RZ, 0x1 ;  /* 0x00000001ff587424 */ /* 0x000fe200078e00ff */
[----:B------:R-:W-:Y:S06]  /*5690*/  UISETP.NE.AND.EX UP0, UPT, UR39, URZ, UPT, UP0 ;  /* 0x000000ff2700728c */ /* 0x000fec000bf05300 */
[----:B------:R-:W-:Y:S05]  /*56a0*/  PLOP3.LUT P3, PT, PT, PT, UP0, 0x80, 0x8 ;  /* 0x000000000008781c */ /* 0x000fea0003f6f008 */
[----:B------:R-:W1:Y:S01]  /*56b0*/  @UP0 LDCU.64 UR6, c[0x0][0x888] ;  /* 0x00011100ff0607ac */ /* 0x000e620008000a00 */
[----:B------:R-:W-:Y:S07]  /*56c0*/  @UP0 UIMAD UR4, UR36, UR44, URZ ;  /* 0x0000002c240402a4 */ /* 0x000fee000f8e02ff */
[----:B------:R-:W-:Y:S01]  /*56d0*/  @!P3 PRMT R88, R0, 0x7610, R88 ;  /* 0x000076100058b816 */ /* 0x000fe20000000058 */
[----:B-1----:R-:W-:Y:S03]  /*56e0*/  @UP0 UIMAD.WIDE UR6, UR4, 0x4, UR6 ;  /* 0x00000004040608a5 */ /* 0x002fe6000f8e0206 */
[----:B------:R-:W1:Y:S03]  /*56f0*/  @!UP0 LDCU UR4, c[0x0][0x880] ;  /* 0x00011000ff0487ac */ /* 0x000e660008000800 */
[----:B------:R-:W-:Y:S01]  /*5700*/  IMAD.U32 R2, RZ, RZ, UR6 ;  /* 0x00000006ff027e24 */ /* 0x000fe2000f8e00ff */
[----:B------:R-:W-:Y:S05]  /*5710*/  MOV R3, UR7 ;  /* 0x0000000700037c02 */ /* 0x000fea0008000f00 */
[----:B-----5:R2:W5:Y:S02]  /*5720*/  @P3 LDG.E R49, desc[UR46][R2.64] ;  /* 0x0000002e02313981 */ /* 0x020564000c1e1900 */
[----:B-12---:R-:W-:Y:S02]  /*5730*/  @!P3 IMAD.U32 R49, RZ, RZ, UR4 ;  /* 0x00000004ff31be24 */ /* 0x006fe4000f8e00ff */
.L_x_91:
[----:B------:R-:W-:Y:S05]  /*5740*/  @!P4 BRA `(.L_x_92) ;  /* 0x000000000020c947 */ /* 0x000fea0003800000 */
[----:B------:R-:W-:Y:S04]  /*5750*/  ISETP.NE.U32.AND P3, PT, R80, RZ, PT ;  /* 0x000000ff5000720c */ /* 0x000fe80003f65070 */
[----:B------:R-:W-:Y:S11]  /*5760*/  ISETP.NE.AND.EX P3, PT, R81, RZ, PT, P3 ;  /* 0x000000ff5100720c */ /* 0x000ff60003f65330 */
[----:B------:R-:W-:Y:S02]  /*5770*/  @!UPT UIADD3 URZ, UPT, UPT, URZ, URZ, URZ ;  /* 0x000000fffffff290 */ /* 0x000fe4000fffe0ff */
[----:B------:R-:W1:Y:S01]  /*5780*/  @P3 LDC.64 R2, c[0x0][0x8a8] ;  /* 0x00022a00ff023b82 */ /* 0x000e620000000a00 */
[----:B------:R-:W-:Y:S04]  /*5790*/  @P3 IMAD R0, R82, UR36, RZ ;  /* 0x0000002452003c24 */ /* 0x000fe8000f8e02ff */
[----:B-1----:R-:W-:Y:S05]  /*57a0*/  @P3 IMAD.WIDE R2, R0, 0x4, R2 ;  /* 0x0000000400023825 */ /* 0x002fea00078e0202 */
[----:B-----5:R1:W5:Y:S02]  /*57b0*/  @P3 LDG.E R47, desc[UR46][R2.64] ;  /* 0x0000002e022f3981 */ /* 0x020364000c1e1900 */
[----:B-1----:R-:W2:Y:S02]  /*57c0*/  @!P3 LDC R47, c[0x0][0x8a0] ;  /* 0x00022800ff2fbb82 */ /* 0x002ea40000000800 */
.L_x_92:
[----:B-----5:R-:W-:Y:S01]  /*57d0*/  FSETP.NEU.AND P3, PT, R49, RZ, PT ;  /* 0x000000ff3100720b */ /* 0x020fe20003f6d000 */
[----:B------:R-:W-:Y:S01]  /*57e0*/  IMAD.SHL.U32 R66, R92, 0x2, RZ ;  /* 0x000000025c427824 */ /* 0x000fe200078e00ff */
[----:B------:R-:W-:Y:S01]  /*57f0*/  SEL R4, RZ, 0xffffffff, P2 ;  /* 0xffffffffff047807 */ /* 0x000fe20001000000 */
[----:B------:R-:W-:Y:S01]  /*5800*/  BSSY B1, `(.L_x_93) ;  /* 0x0000043000017945 */ /* 0x000fe20003800000 */
[----:B------:R-:W-:Y:S01]  /*5810*/  @P1 LOP3.LUT P2, RZ, R88, 0xff, RZ, 0xc0, !PT ;  /* 0x000000ff58ff1812 */ /* 0x000fe2000784c0ff */
[----:B------:R-:W-:Y:S01]  /*5820*/  VIADD R107, R66, UR48 ;  /* 0x00000030426b7c36 */ /* 0x000fe20008000000 */
[----:B------:R-:W-:Y:S01]  /*5830*/  @P1 SEL R0, RZ, 0xffffffff, P3 ;  /* 0xffffffffff001807 */ /* 0x000fe20001800000 */
[----:B------:R-:W-:Y:S01]  /*5840*/  IMAD.MOV.U32 R67, RZ, RZ, 0x1 ;  /* 0x00000001ff437424 */ /* 0x000fe200078e00ff */
[----:B------:R-:W-:Y:S01]  /*5850*/  LOP3.LUT R98, R98, 0x1, RZ, 0x3c, !PT ;  /* 0x0000000162627812 */ /* 0x000fe200078e3cff */
[----:B------:R-:W-:Y:S01]  /*5860*/  IMAD.MOV.U32 R65, RZ, RZ, RZ ;  /* 0x000000ffff417224 */ /* 0x000fe200078e00ff */
[----:B------:R-:W-:Y:S02]  /*5870*/  @P0 SEL R0, R4, R0, !P2 ;  /* 0x0000000004000207 */ /* 0x000fe40005000000 */
[----:B------:R-:W-:Y:S02]  /*5880*/  CS2R R78, SRZ ;  /* 0x00000000004e7805 */ /* 0x000fe4000001ff00 */
[----:B------:R-:W-:Y:S02]  /*5890*/  LEA R64, R45, UR48, 0x3 ;  /* 0x000000302d407c11 */ /* 0x000fe4000f8e18ff */
[----:B------:R-:W-:Y:S02]  /*58a0*/  CS2R R76, SRZ ;  /* 0x00000000004c7805 */ /* 0x000fe4000001ff00 */
[----:B------:R-:W-:Y:S02]  /*58b0*/  @P1 LOP3.LUT R0, R0, 0x1, RZ, 0xc0, !PT ;  /* 0x0000000100001812 */ /* 0x000fe400078ec0ff */
[----:B------:R-:W-:Y:S02]  /*58c0*/  CS2R R70, SRZ ;  /* 0x0000000000467805 */ /* 0x000fe4000001ff00 */
[----:B------:R-:W-:Y:S02]  /*58d0*/  SHF.L.U32 R2, R97, 0x1f, RZ ;  /* 0x0000001f61027819 */ /* 0x000fe400000006ff */
[----:B------:R-:W-:Y:S02]  /*58e0*/  CS2R R68, SRZ ;  /* 0x0000000000447805 */ /* 0x000fe4000001ff00 */
[----:B------:R-:W-:Y:S02]  /*58f0*/  ISETP.NE.U32.OR P6, PT, R0, 0x1, !P1 ;  /* 0x000000010000780c */ /* 0x000fe40004fc5470 */
[----:B------:R-:W-:Y:S02]  /*5900*/  CS2R R62, SRZ ;  /* 0x00000000003e7805 */ /* 0x000fe4000001ff00 */
[----:B------:R-:W-:Y:S02]  /*5910*/  PLOP3.LUT P2, PT, PT, PT, UP1, 0x80, 0x8 ;  /* 0x000000000008781c */ /* 0x000fe40003f4f018 */
[----:B------:R-:W-:Y:S02]  /*5920*/  CS2R R60, SRZ ;  /* 0x00000000003c7805 */ /* 0x000fe4000001ff00 */
[----:B------:R-:W-:Y:S02]  /*5930*/  LEA.HI R48, R45, R45, RZ, 0x1 ;  /* 0x0000002d2d307211 */ /* 0x000fe400078f08ff */
[----:B------:R-:W-:Y:S02]  /*5940*/  CS2R R58, SRZ ;  /* 0x00000000003a7805 */ /* 0x000fe4000001ff00 */
[----:B------:R-:W-:Y:S02]  /*5950*/  LOP3.LUT P4, R103, R88, 0xff, RZ, 0xc0, !PT ;  /* 0x000000ff58677812 */ /* 0x000fe4000788c0ff */
[----:B------:R-:W-:Y:S02]  /*5960*/  CS2R R56, SRZ ;  /* 0x0000000000387805 */ /* 0x000fe4000001ff00 */
[----:B------:R-:W-:Y:S01]  /*5970*/  SEL R3, RZ, 0xffffffff, P3 ;  /* 0xffffffffff037807 */ /* 0x000fe20001800000 */
[----:B------:R-:W-:Y:S01]  /*5980*/  VIADD R108, R107, 0x400 ;  /* 0x000004006b6c7836 */ /* 0x000fe20000000000 */
[----:B------:R-:W-:Y:S01]  /*5990*/  P2R R105, PR, RZ, 0x40 ;  /* 0x00000040ff697803 */ /* 0x000fe20000000000 */
[----:B------:R-:W-:Y:S01]  /*59a0*/  IMAD.IADD R106, R99, 0x1, R107 ;  /* 0x00000001636a7824 */ /* 0x000fe200078e026b */
[----:B------:R-:W-:Y:S02]  /*59b0*/  @P6 SHF.L.U32 R0, R98, 0x1f, RZ ;  /* 0x0000001f62006819 */ /* 0x000fe400000006ff */
[----:B------:R-:W-:Y:S02]  /*59c0*/  @P2 SEL R3, R4, R3, !P4 ;  /* 0x0000000304032207 */ /* 0x000fe40006000000 */
[----:B------:R1:W3:Y:S02]  /*59d0*/  @P6 SYNCS.PHASECHK.TRANS64.TRYWAIT P1, [UR48+0x70], R0 ;  /* 0x00007000ff0065a7 */ /* 0x0002e40008021130 */
[----:B------:R-:W-:Y:S04]  /*59e0*/  LOP3.LUT R3, R3, 0x1, RZ, 0xc0, !PT ;  /* 0x0000000103037812 */ /* 0x000fe800078ec0ff */
[----:B------:R-:W-:Y:S04]  /*59f0*/  ISETP.NE.U32.AND P5, PT, R3, 0x1, PT ;  /* 0x000000010300780c */ /* 0x000fe80003fa5070 */
[----:B------:R-:W-:Y:S01]  /*5a00*/  P2R R72, PR, RZ, 0x20 ;  /* 0x00000020ff487803 */ /* 0x000fe20000000000 */
[----:B------:R4:W2:Y:S01]  /*5a10*/  SYNCS.PHASECHK.TRANS64.TRYWAIT P0, [R64+URZ+0xe0], R2 ;  /* 0x0000e002400075a7 */ /* 0x0008a200080011ff */
[C---:B-1----:R-:W-:Y:S01]  /*5a20*/  IMAD.SHL.U32 R0, R48.reuse, 0x80, RZ ;  /* 0x0000008030007824 */ /* 0x042fe200078e00ff */
[----:B------:R-:W-:Y:S04]  /*5a30*/  LOP3.LUT R48, R48, 0xffe, RZ, 0xc0, !PT ;  /* 0x00000ffe30307812 */ /* 0x000fe800078ec0ff */
[----:B------:R-:W-:Y:S01]  /*5a40*/  LOP3.LUT R0, R0, 0xffffff00, RZ, 0xc0, !PT ;  /* 0xffffff0000007812 */ /* 0x000fe200078ec0ff */
[----:B------:R-:W-:Y:S04]  /*5a50*/  IMAD.IADD R48, R45, 0x1, -R48 ;  /* 0x000000012d307824 */ /* 0x000fe800078e0a30 */
[----:B------:R-:W-:Y:S04]  /*5a60*/  IMAD.IADD R0, R46, 0x1, R0 ;  /* 0x000000012e007824 */ /* 0x000fe800078e0200 */
[----:B------:R-:W-:Y:S01]  /*5a70*/  IMAD R48, R48, 0x100000, R0 ;  /* 0x0010000030307824 */ /* 0x000fe200078e0200 */
[----:B---3--:R-:W-:Y:S01]  /*5a80*/  @P6 SEL R67, RZ, 0x1, !P1 ;  /* 0x00000001ff436807 */ /* 0x008fe20004800000 */
[----:B----4-:R-:W-:Y:S06]  /*5a90*/  @!P6 BRA `(.L_x_94) ;  /* 0x000000000064e947 */ /* 0x010fec0003800000 */
[----:B------:R-:W-:Y:S01]  /*5aa0*/  @P5 IMAD R5, R100, 0x2, R108 ;  /* 0x0000000264055824 */ /* 0x000fe200078e026c */
[----:B------:R-:W-:Y:S01]  /*5ab0*/  ISETP.NE.AND P1, PT, R67, RZ, PT ;  /* 0x000000ff4300720c */ /* 0x000fe20003f25270 */
[----:B------:R-:W-:Y:S01]  /*5ac0*/  IMAD.MOV.U32 R78, RZ, RZ, RZ ;  /* 0x000000ffff4e7224 */ /* 0x000fe200078e00ff */
[----:B------:R-:W-:Y:S01]  /*5ad0*/  BSSY B0, `(.L_x_95) ;  /* 0x000000d000007945 */ /* 0x000fe20003800000 */
[----:B------:R-:W-:Y:S01]  /*5ae0*/  @P5 IMAD.IADD R4, R99, 0x1, R5 ;  /* 0x0000000163045824 */ /* 0x000fe200078e0205 */
[----:B------:R-:W-:Y:S02]  /*5af0*/  CS2R R70, SRZ ;  /* 0x0000000000467805 */ /* 0x000fe4000001ff00 */
[----:B------:R-:W-:Y:S02]  /*5b00*/  CS2R R68, SRZ ;  /* 0x0000000000447805 */ /* 0x000fe4000001ff00 */
[----:B------:R-:W-:Y:S02]  /*5b10*/  CS2R R76, SRZ ;  /* 0x00000000004c7805 */ /* 0x000fe4000001ff00 */
[----:B------:R-:W-:Y:S02]  /*5b20*/  CS2R R58, SRZ ;  /* 0x00000000003a7805 */ /* 0x000fe4000001ff00 */
[----:B------:R-:W-:Y:S02]  /*5b30*/  CS2R R56, SRZ ;  /* 0x0000000000387805 */ /* 0x000fe4000001ff00 */
[----:B------:R-:W-:Y:S02]  /*5b40*/  CS2R R62, SRZ ;  /* 0x00000000003e7805 */ /* 0x000fe4000001ff00 */
[----:B------:R-:W-:Y:S01]  /*5b50*/  CS2R R60, SRZ ;  /* 0x00000000003c7805 */ /* 0x000fe2000001ff00 */
[----:B------:R-:W-:Y:S06]  /*5b60*/  @P1 BRA `(.L_x_96) ;  /* 0x00000000000c1947 */ /* 0x000fec0003800000 */
[----:B------:R-:W-:Y:S04]  /*5b70*/  SHF.L.U32 R3, R98, 0x1f, RZ ;  /* 0x0000001f62037819 */ /* 0x000fe800000006ff */
[----:B------:R-:W1:Y:S02]  /*5b80*/  SYNCS.PHASECHK.TRANS64.TRYWAIT P1, [UR48+0x70], R3 ;  /* 0x00007003ff0075a7 */ /* 0x000e640008021130 */
[----:B-1----:R-:W-:Y:S05]  /*5b90*/  @!P1 BRA `(.L_x_97) ;  /* 0x0000003c00c89947 */ /* 0x002fea0003800000 */
.L_x_96:
[----:B------:R-:W-:Y:S05]  /*5ba0*/  BSYNC B0 ;  /* 0x0000000000007941 */ /* 0x000fea0003800000 */
.L_x_95:
[----:B------:R-:W-:Y:S01]  /*5bb0*/  ISETP.NE.AND P1, PT, R72, RZ, PT ;  /* 0x000000ff4800720c */ /* 0x000fe20003f25270 */
[----:B------:R-:W-:Y:S11]  /*5bc0*/  HFMA2 R65, -RZ, RZ, 0, 5.9604644775390625e-08 ;  /* 0x00000001ff417431 */ /* 0x000ff600000001ff */
[----:B------:R-:W-:Y:S01]  /*5bd0*/  @!UPT UIADD3 URZ, UPT, UPT, URZ, URZ, URZ ;  /* 0x000000fffffff290 */ /* 0x000fe2000fffe0ff */
[----:B------:R-:W-:Y:S05]  /*5be0*/  @P1 WARPSYNC.ALL ;  /* 0x0000000000001948 */ /* 0x000fea0003800000 */
[----:B------:R3:W4:Y:S04]  /*5bf0*/  @P1 LDSM.16.M88.4 R68, [R5] ;  /* 0x000000000544183b */ /* 0x0007280000000200 */
[----:B------:R3:W1:Y:S04]  /*5c00*/  @P1 LDSM.16.M88.4 R76, [R4] ;  /* 0x00000000044c183b */ /* 0x0006680000000200 */
[----:B------:R3:W1:Y:S04]  /*5c10*/  @P1 LDSM.16.M88.4 R56, [R66+UR48+0x400] ;  /* 0x000400304238183b */ /* 0x0006680008000200 */
[----:B------:R3:W1:Y:S02]  /*5c20*/  @P1 LDSM.16.M88.4 R60, [R106+0x400] ;  /* 0x000400006a3c183b */ /* 0x0006640000000200 */
.L_x_94:
[----:B------:R-:W-:Y:S05]  /*5c30*/  BSYNC B1 ;  /* 0x0000000000017941 */ /* 0x000fea0003800000 */
.L_x_93:
[----:B-1----:R-:W-:Y:S04]  /*5c40*/  SHF.R.U32.HI R0, RZ, 0x15, R48 ;  /* 0x00000015ff007819 */ /* 0x002fe80000011630 */
[----:B------:R-:W-:Y:S01]  /*5c50*/  LOP3.LUT P1, RZ, R0, 0x3, R93, 0x48, !PT ;  /* 0x0000000300ff7812 */ /* 0x000fe2000782485d */
[----:B------:R-:W-:Y:S01]  /*5c60*/  @!UPT UIADD3 URZ, UPT, UPT, URZ, URZ, URZ ;  /* 0x000000fffffff290 */ /* 0x000fe2000fffe0ff */
[----:B--2---:R-:W-:Y:S11]  /*5c70*/  @P0 BRA `(.L_x_98) ;  /* 0x0000000000080947 */ /* 0x004ff60003800000 */
[----:B------:R-:W1:Y:S02]  /*5c80*/  SYNCS.PHASECHK.TRANS64.TRYWAIT P0, [R64+URZ+0xe0], R2 ;  /* 0x0000e002400075a7 */ /* 0x000e6400080011ff */
[----:B-1----:R-:W-:Y:S05]  /*5c90*/  @!P0 BRA `(.L_x_99) ;  /* 0x0000003c00a08947 */ /* 0x002fea0003800000 */
.L_x_98:
[----:B------:R-:W-:Y:S05]  /*5ca0*/  @!P1 BRA `(.L_x_100) ;  /* 0x0000000000409947 */ /* 0x000fea0003800000 */
[----:B------:R-:W3:Y:S01]  /*5cb0*/  LDCU.64 UR8, c[0x4][0x70] ;  /* 0x01000e00ff0877ac */ /* 0x000ee20008000a00 */
[----:B------:R-:W-:Y:S01]  /*5cc0*/  MOV R3, 0x0 ;  /* 0x0000000000037802 */ /* 0x000fe20000000f00 */
[----:B------:R-:W-:Y:S02]  /*5cd0*/  HFMA2 R12, -RZ, RZ, 0, 5.9604644775390625e-08 ;  /* 0x00000001ff0c7431 */ /* 0x000fe400000001ff */
[----:B------:R-:W-:Y:S02]  /*5ce0*/  IMAD.MOV.U32 R8, RZ, RZ, 0x192 ;  /* 0x00000192ff087424 */ /* 0x000fe400078e00ff */
[----:B------:R-:W-:Y:S01]  /*5cf0*/  IMAD.MOV.U32 R13, RZ, RZ, RZ ;  /* 0x000000ffff0d7224 */ /* 0x000fe200078e00ff */
[----:B------:R-:W2:Y:S01]  /*5d00*/  LDCU.64 UR6, c[0x4][0x78] ;  /* 0x01000f00ff0677ac */ /* 0x000ea20008000a00 */
[----:B-1----:R-:W1:Y:S01]  /*5d10*/  LDC.64 R2, c[0x4][R3] ;  /* 0x0100000003027b82 */ /* 0x002e620000000a00 */
[----:B------:R-:W5:Y:S01]  /*5d20*/  LDCU.64 UR4, c[0x4][0x10] ;  /* 0x01000200ff0477ac */ /* 0x000f620008000a00 */
[----:B---3--:R-:W-:Y:S01]  /*5d30*/  MOV R5, UR9 ;  /* 0x0000000900057c02 */ /* 0x008fe20008000f00 */
[----:B------:R-:W-:Y:S01]  /*5d40*/  IMAD.U32 R4, RZ, RZ, UR8 ;  /* 0x00000008ff047e24 */ /* 0x000fe2000f8e00ff */
[----:B--2---:R-:W-:Y:S01]  /*5d50*/  MOV R7, UR7 ;  /* 0x0000000700077c02 */ /* 0x004fe20008000f00 */
[----:B------:R-:W-:Y:S01]  /*5d60*/  IMAD.U32 R6, RZ, RZ, UR6 ;  /* 0x00000006ff067e24 */ /* 0x000fe2000f8e00ff */
[----:B-----5:R-:W-:Y:S01]  /*5d70*/  MOV R11, UR5 ;  /* 0x00000005000b7c02 */ /* 0x020fe20008000f00 */
[----:B------:R-:W-:Y:S02]  /*5d80*/  IMAD.U32 R10, RZ, RZ, UR4 ;  /* 0x00000004ff0a7e24 */ /* 0x000fe4000f8e00ff */
[----:B------:R-:W-:Y:S07]  /*5d90*/  LEPC R20, `(.L_x_100) ;  /* 0x000000001014794e */ /* 0x000fee0000000000 */
[----:B-1--4-:R-:W-:Y:S05]  /*5da0*/  CALL.ABS.NOINC R2 ;  /* 0x0000000002007343 */ /* 0x012fea0003c00000 */
.L_x_100:
[----:B------:R-:W-:Y:S05]  /*5db0*/  WARPSYNC.ALL ;  /* 0x0000000000007948 */ /* 0x000fea0003800000 */
[----:B------:R-:W-:Y:S01]  /*5dc0*/  R2UR UR4, R48 ;  /* 0x00000000300472ca */ /* 0x000fe200000e0000 */
[--C-:B------:R-:W-:Y:S01]  /*5dd0*/  HADD2.F32 R50, -RZ, R56.reuse.H0_H0 ;  /* 0x20000038ff327230 */ /* 0x100fe20000004100 */
[----:B------:R-:W-:Y:S01]  /*5de0*/  SHF.L.U32 R73, R100, 0x1, RZ ;  /* 0x0000000164497819 */ /* 0x000fe200000006ff */
[----:B------:R-:W-:Y:S01]  /*5df0*/  HADD2.F32 R51, -RZ, R56.H1_H1 ;  /* 0x30000038ff337230 */ /* 0x000fe20000004100 */
[----:B------:R-:W-:Y:S01]  /*5e00*/  ISETP.NE.AND P0, PT, R101, RZ, PT ;  /* 0x000000ff6500720c */ /* 0x000fe20003f05270 */
[--C-:B------:R-:W-:Y:S01]  /*5e10*/  HADD2.F32 R52, -RZ, R57.reuse.H0_H0 ;  /* 0x20000039ff347230 */ /* 0x100fe20000004100 */
[----:B------:R-:W-:Y:S01]  /*5e20*/  IADD3 R108, PT, PT, R108, R73, RZ ;  /* 0x000000496c6c7210 */ /* 0x000fe20007ffe0ff */
[----:B------:R-:W-:Y:S03]  /*5e30*/  BSSY.RECONVERGENT B0, `(.L_x_101) ;  /* 0x0000086000007945 */ /* 0x000fe60003800200 */
[----:B------:R-:W-:Y:S03]  /*5e40*/  IADD3 R109, PT, PT, R99, R108, RZ ;  /* 0x0000006c636d7210 */ /* 0x000fe60007ffe0ff */
[----:B---3--:R-:W2:Y:S02]  /*5e50*/  LDTM.16dp256bit.x8 R4, tmem[UR4] ;  /* 0x00000004000479ee */ /* 0x008ea400081a0000 */
[C---:B--2---:R-:W-:Y:S01]  /*5e60*/  FMUL R0, R47.reuse, R4 ;  /* 0x000000042f007220 */ /* 0x044fe20000400000 */
[C---:B-1----:R-:W-:Y:S01]  /*5e70*/  FMUL R2, R47.reuse, R5 ;  /* 0x000000052f027220 */ /* 0x042fe20000400000 */
[C---:B------:R-:W-:Y:S01]  /*5e80*/  FMUL R4, R47.reuse, R8 ;  /* 0x000000082f047220 */ /* 0x040fe20000400000 */
[----:B------:R-:W-:Y:S01]  /*5e90*/  FMUL R3, R47, R6 ;  /* 0x000000062f037220 */ /* 0x000fe20000400000 */
[C---:B------:R-:W-:Y:S01]  /*5ea0*/  FFMA R0, R49.reuse, R50, R0 ;  /* 0x0000003231007223 */ /* 0x040fe20000000000 */
[----:B------:R-:W-:Y:S01]  /*5eb0*/  FFMA R2, R49, R51, R2 ;  /* 0x0000003331027223 */ /* 0x000fe20000000002 */
[C---:B------:R-:W-:Y:S01]  /*5ec0*/  FMUL R5, R47.reuse, R9 ;  /* 0x000000092f057220 */ /* 0x040fe20000400000 */
        /* <DEDUP_REMOVED lines=16> */
[----:B------:R-:W-:Y:S02]  /*5fd0*/  HADD2.F32 R32, -RZ, R57.H1_H1 ;  /* 0x30000039ff207230 */ /* 0x000fe40000004100 */
[C---:B------:R-:W-:Y:S01]  /*5fe0*/  FMUL R26, R47.reuse, R30 ;  /* 0x0000001e2f1a7220 */ /* 0x040fe20000400000 */
[----:B------:R-:W-:Y:S01]  /*5ff0*/  FMUL R29, R47, R33 ;  /* 0x000000212f1d7220 */ /* 0x000fe20000400000 */
[--C-:B------:R-:W-:Y:S02]  /*6000*/  HADD2.F32 R33, -RZ, R58.reuse.H0_H0 ;  /* 0x2000003aff217230 */ /* 0x100fe40000004100 */
[----:B------:R-:W-:Y:S01]  /*6010*/  FFMA R3, R49, R52, R3 ;  /* 0x0000003431037223 */ /* 0x000fe20000000003 */
[C---:B------:R-:W-:Y:S01]  /*6020*/  FMUL R7, R47.reuse, R7 ;  /* 0x000000072f077220 */ /* 0x040fe20000400000 */
[----:B------:R-:W-:Y:S01]  /*6030*/  FMUL R30, R47, R34 ;  /* 0x000000222f1e7220 */ /* 0x000fe20000400000 */
[----:B------:R-:W-:Y:S01]  /*6040*/  HADD2.F32 R34, -RZ, R58.H1_H1 ;  /* 0x3000003aff227230 */ /* 0x000fe20000004100 */
[----:B------:R-:W-:Y:S01]  /*6050*/  F2FP.F16.F32.PACK_AB R52, R2, R0 ;  /* 0x000000000234723e */ /* 0x000fe200000000ff */
[--C-:B------:R-:W-:Y:S02]  /*6060*/  HADD2.F32 R0, -RZ, R59.reuse.H0_H0 ;  /* 0x2000003bff007230 */ /* 0x100fe40000004100 */
[C---:B------:R-:W-:Y:S01]  /*6070*/  FFMA R7, R49.reuse, R32, R7 ;  /* 0x0000002031077223 */ /* 0x040fe20000000007 */
[----:B------:R-:W-:Y:S02]  /*6080*/  HADD2.F32 R2, -RZ, R59.H1_H1 ;  /* 0x3000003bff027230 */ /* 0x000fe40000004100 */
[C---:B------:R-:W-:Y:S01]  /*6090*/  FFMA R4, R49.reuse, R33, R4 ;  /* 0x0000002131047223 */ /* 0x040fe20000000004 */
[C---:B------:R-:W-:Y:S01]  /*60a0*/  FFMA R5, R49.reuse, R34, R5 ;  /* 0x0000002231057223 */ /* 0x040fe20000000005 */
[----:B------:R-:W-:Y:S01]  /*60b0*/  FFMA R6, R49, R0, R6 ;  /* 0x0000000031067223 */ /* 0x000fe20000000006 */
[--C-:B------:R-:W-:Y:S02]  /*60c0*/  HADD2.F32 R0, -RZ, R60.reuse.H0_H0 ;  /* 0x2000003cff007230 */ /* 0x100fe40000004100 */
[----:B------:R-:W-:Y:S01]  /*60d0*/  FMUL R11, R47, R11 ;  /* 0x0000000b2f0b7220 */ /* 0x000fe20000400000 */
[----:B------:R-:W-:Y:S01]  /*60e0*/  F2FP.F16.F32.PACK_AB R53, R7, R3 ;  /* 0x000000030735723e */ /* 0x000fe200000000ff */
[--C-:B------:R-:W-:Y:S02]  /*60f0*/  HADD2.F32 R3, -RZ, R61.reuse.H0_H0 ;  /* 0x2000003dff037230 */ /* 0x100fe40000004100 */
[----:B------:R-:W-:Y:S01]  /*6100*/  FMUL R15, R47, R15 ;  /* 0x0000000f2f0f7220 */ /* 0x000fe20000400000 */
[C---:B------:R-:W-:Y:S01]  /*6110*/  FFMA R11, R49.reuse, R2, R11 ;  /* 0x00000002310b7223 */ /* 0x040fe2000000000b */
[----:B------:R-:W-:Y:S02]  /*6120*/  HADD2.F32 R2, -RZ, R60.H1_H1 ;  /* 0x3000003cff027230 */ /* 0x000fe40000004100 */
[----:B------:R-:W-:Y:S01]  /*6130*/  FFMA R8, R49, R0, R8 ;  /* 0x0000000031087223 */ /* 0x000fe20000000008 */
[----:B------:R-:W-:Y:S02]  /*6140*/  HADD2.F32 R0, -RZ, R61.H1_H1 ;  /* 0x3000003dff007230 */ /* 0x000fe40000004100 */
[C---:B------:R-:W-:Y:S01]  /*6150*/  FMUL R19, R47.reuse, R19 ;  /* 0x000000132f137220 */ /* 0x040fe20000400000 */
[----:B------:R-:W-:Y:S01]  /*6160*/  FMUL R23, R47, R23 ;  /* 0x000000172f177220 */ /* 0x000fe20000400000 */
[C---:B------:R-:W-:Y:S01]  /*6170*/  FFMA R9, R49.reuse, R2, R9 ;  /* 0x0000000231097223 */ /* 0x040fe20000000009 */
[--C-:B------:R-:W-:Y:S02]  /*6180*/  HADD2.F32 R2, -RZ, R62.reuse.H0_H0 ;  /* 0x2000003eff027230 */ /* 0x100fe40000004100 */
[C---:B------:R-:W-:Y:S01]  /*6190*/  FFMA R10, R49.reuse, R3, R10 ;  /* 0x00000003310a7223 */ /* 0x040fe2000000000a */
[--C-:B------:R-:W-:Y:S02]  /*61a0*/  HADD2.F32 R3, -RZ, R63.reuse.H0_H0 ;  /* 0x2000003fff037230 */ /* 0x100fe40000004100 */
[C---:B------:R-:W-:Y:S01]  /*61b0*/  FFMA R15, R49.reuse, R0, R15 ;  /* 0x00000000310f7223 */ /* 0x040fe2000000000f */
[----:B------:R-:W-:Y:S02]  /*61c0*/  HADD2.F32 R0, -RZ, R62.H1_H1 ;  /* 0x3000003eff007230 */ /* 0x000fe40000004100 */
[----:B------:R-:W-:Y:S01]  /*61d0*/  FFMA R12, R49, R2, R12 ;  /* 0x00000002310c7223 */ /* 0x000fe2000000000c */
[--C-:B----4-:R-:W-:Y:S02]  /*61e0*/  HADD2.F32 R2, -RZ, R68.reuse.H0_H0 ;  /* 0x20000044ff027230 */ /* 0x110fe40000004100 */
[C---:B------:R-:W-:Y:S01]  /*61f0*/  FMUL R27, R47.reuse, R27 ;  /* 0x0000001b2f1b7220 */ /* 0x040fe20000400000 */
[----:B------:R-:W-:Y:S01]  /*6200*/  FMUL R31, R47, R31 ;  /* 0x0000001f2f1f7220 */ /* 0x000fe20000400000 */
[C---:B------:R-:W-:Y:S01]  /*6210*/  FFMA R13, R49.reuse, R0, R13 ;  /* 0x00000000310d7223 */ /* 0x040fe2000000000d */
[----:B------:R-:W-:Y:S02]  /*6220*/  HADD2.F32 R0, -RZ, R63.H1_H1 ;  /* 0x3000003fff007230 */ /* 0x000fe40000004100 */
[----:B------:R-:W-:Y:S01]  /*6230*/  FFMA R14, R49, R3, R14 ;  /* 0x00000003310e7223 */ /* 0x000fe2000000000e */
[----:B------:R-:W-:Y:S01]  /*6240*/  HADD2.F32 R3, -RZ, R68.H1_H1 ;  /* 0x30000044ff037230 */ /* 0x000fe20000004100 */
[----:B------:R-:W-:Y:S01]  /*6250*/  F2FP.F16.F32.PACK_AB R54, R5, R4 ;  /* 0x000000040536723e */ /* 0x000fe200000000ff */
[----:B------:R-:W-:Y:S02]  /*6260*/  HADD2.F32 R4, -RZ, R79.H0_H0 ;  /* 0x2000004fff047230 */ /* 0x000fe40000004100 */
[C---:B------:R-:W-:Y:S01]  /*6270*/  FFMA R19, R49.reuse, R0, R19 ;  /* 0x0000000031137223 */ /* 0x040fe20000000013 */
[--C-:B------:R-:W-:Y:S02]  /*6280*/  HADD2.F32 R0, -RZ, R69.reuse.H0_H0 ;  /* 0x20000045ff007230 */ /* 0x100fe40000004100 */
[C---:B------:R-:W-:Y:S01]  /*6290*/  FFMA R16, R49.reuse, R2, R16 ;  /* 0x0000000231107223 */ /* 0x040fe20000000010 */
[----:B------:R-:W-:Y:S01]  /*62a0*/  FFMA R17, R49, R3, R17 ;  /* 0x0000000331117223 */ /* 0x000fe20000000011 */
[----:B------:R-:W-:Y:S01]  /*62b0*/  HADD2.F32 R2, -RZ, R69.H1_H1 ;  /* 0x30000045ff027230 */ /* 0x000fe20000004100 */
[----:B------:R-:W-:Y:S01]  /*62c0*/  F2FP.F16.F32.PACK_AB R55, R11, R6 ;  /* 0x000000060b37723e */ /* 0x000fe200000000ff */
[----:B------:R-:W-:Y:S01]  /*62d0*/  FFMA R18, R49, R0, R18 ;  /* 0x0000000031127223 */ /* 0x000fe20000000012 */
[--C-:B------:R-:W-:Y:S01]  /*62e0*/  HADD2.F32 R0, -RZ, R70.reuse.H0_H0 ;  /* 0x20000046ff007230 */ /* 0x100fe20000004100 */
[----:B------:R-:W-:Y:S01]  /*62f0*/  F2FP.F16.F32.PACK_AB R8, R9, R8 ;  /* 0x000000080908723e */ /* 0x000fe200000000ff */
[C---:B------:R-:W-:Y:S01]  /*6300*/  FFMA R23, R49.reuse, R2, R23 ;  /* 0x0000000231177223 */ /* 0x040fe20000000017 */
[----:B------:R1:W-:Y:S01]  /*6310*/  STSM.16.M88.4 [R107+0x400], R52 ;  /* 0x000400346b007844 */ /* 0x0003e20000000200 */
[----:B------:R-:W-:Y:S02]  /*6320*/  HADD2.F32 R2, -RZ, R70.H1_H1 ;  /* 0x30000046ff027230 */ /* 0x000fe40000004100 */
[----:B------:R-:W-:Y:S01]  /*6330*/  FFMA R20, R49, R0, R20 ;  /* 0x0000000031147223 */ /* 0x000fe20000000014 */
[--C-:B------:R-:W-:Y:S01]  /*6340*/  HADD2.F32 R3, -RZ, R71.reuse.H0_H0 ;  /* 0x20000047ff037230 */ /* 0x100fe20000004100 */
[----:B------:R-:W-:Y:S01]  /*6350*/  F2FP.F16.F32.PACK_AB R9, R15, R10 ;  /* 0x0000000a0f09723e */ /* 0x000fe200000000ff */
[----:B------:R-:W-:Y:S02]  /*6360*/  HADD2.F32 R0, -RZ, R71.H1_H1 ;  /* 0x30000047ff007230 */ /* 0x000fe40000004100 */
[C---:B------:R-:W-:Y:S01]  /*6370*/  FFMA R21, R49.reuse, R2, R21 ;  /* 0x0000000231157223 */ /* 0x040fe20000000015 */
[--C-:B------:R-:W-:Y:S02]  /*6380*/  HADD2.F32 R2, -RZ, R76.reuse.H0_H0 ;  /* 0x2000004cff027230 */ /* 0x100fe40000004100 */
[C---:B------:R-:W-:Y:S01]  /*6390*/  FFMA R22, R49.reuse, R3, R22 ;  /* 0x0000000331167223 */ /* 0x040fe20000000016 */
[--C-:B------:R-:W-:Y:S02]  /*63a0*/  HADD2.F32 R3, -RZ, R77.reuse.H0_H0 ;  /* 0x2000004dff037230 */ /* 0x100fe40000004100 */
[C---:B------:R-:W-:Y:S01]  /*63b0*/  FFMA R27, R49.reuse, R0, R27 ;  /* 0x00000000311b7223 */ /* 0x040fe2000000001b */
[----:B------:R-:W-:Y:S02]  /*63c0*/  HADD2.F32 R0, -RZ, R76.H1_H1 ;  /* 0x3000004cff007230 */ /* 0x000fe40000004100 */
[----:B------:R-:W-:Y:S01]  /*63d0*/  FFMA R24, R49, R2, R24 ;  /* 0x0000000231187223 */ /* 0x000fe20000000018 */
[--C-:B------:R-:W-:Y:S02]  /*63e0*/  HADD2.F32 R2, -RZ, R78.reuse.H0_H0 ;  /* 0x2000004eff027230 */ /* 0x100fe40000004100 */
[----:B------:R-:W-:Y:S01]  /*63f0*/  FMUL R35, R47, R35 ;  /* 0x000000232f237220 */ /* 0x000fe20000400000 */
[----:B------:R-:W-:Y:S01]  /*6400*/  F2FP.F16.F32.PACK_AB R10, R13, R12 ;  /* 0x0000000c0d0a723e */ /* 0x000fe200000000ff */
[C---:B------:R-:W-:Y:S01]  /*6410*/  FFMA R25, R49.reuse, R0, R25 ;  /* 0x0000000031197223 */ /* 0x040fe20000000019 */
[----:B------:R-:W-:Y:S02]  /*6420*/  HADD2.F32 R0, -RZ, R77.H1_H1 ;  /* 0x3000004dff007230 */ /* 0x000fe40000004100 */
[----:B------:R-:W-:Y:S01]  /*6430*/  FFMA R26, R49, R3, R26 ;  /* 0x00000003311a7223 */ /* 0x000fe2000000001a */
[----:B------:R-:W-:Y:S01]  /*6440*/  HADD2.F32 R3, -RZ, R78.H1_H1 ;  /* 0x3000004eff037230 */ /* 0x000fe20000004100 */
[----:B------:R-:W-:Y:S01]  /*6450*/  F2FP.F16.F32.PACK_AB R11, R19, R14 ;  /* 0x0000000e130b723e */ /* 0x000fe200000000ff */
[C---:B------:R-:W-:Y:S01]  /*6460*/  FFMA R31, R49.reuse, R0, R31 ;  /* 0x00000000311f7223 */ /* 0x040fe2000000001f */
[----:B------:R-:W-:Y:S02]  /*6470*/  HADD2.F32 R0, -RZ, R79.H1_H1 ;  /* 0x3000004fff007230 */ /* 0x000fe40000004100 */
[C---:B------:R-:W-:Y:S01]  /*6480*/  FFMA R28, R49.reuse, R2, R28 ;  /* 0x00000002311c7223 */ /* 0x040fe2000000001c */
[----:B------:R1:W-:Y:S01]  /*6490*/  STSM.16.M88.4 [R106+0x400], R8 ;  /* 0x000400086a007844 */ /* 0x0003e20000000200 */
[----:B------:R-:W-:Y:S01]  /*64a0*/  FFMA R29, R49, R3, R29 ;  /* 0x00000003311d7223 */ /* 0x000fe2000000001d */
[----:B------:R-:W-:Y:S01]  /*64b0*/  F2FP.F16.F32.PACK_AB R16, R17, R16 ;  /* 0x000000101110723e */ /* 0x000fe200000000ff */
[----:B------:R-:W-:Y:S01]  /*64c0*/  FFMA R30, R49, R4, R30 ;  /* 0x00000004311e7223 */ /* 0x000fe2000000001e */
[----:B------:R-:W-:Y:S01]  /*64d0*/  F2FP.F16.F32.PACK_AB R17, R23, R18 ;  /* 0x000000121711723e */ /* 0x000fe200000000ff */
[----:B------:R-:W-:Y:S01]  /*64e0*/  FFMA R35, R49, R0, R35 ;  /* 0x0000000031237223 */ /* 0x000fe20000000023 */
[----:B------:R-:W-:Y:S02]  /*64f0*/  F2FP.F16.F32.PACK_AB R18, R21, R20 ;  /* 0x000000141512723e */ /* 0x000fe400000000ff */
[----:B------:R-:W-:Y:S02]  /*6500*/  F2FP.F16.F32.PACK_AB R19, R27, R22 ;  /* 0x000000161b13723e */ /* 0x000fe400000000ff */
[----:B------:R-:W-:Y:S02]  /*6510*/  F2FP.F16.F32.PACK_AB R24, R25, R24 ;  /* 0x000000181918723e */ /* 0x000fe400000000ff */
[----:B------:R-:W-:Y:S01]  /*6520*/  F2FP.F16.F32.PACK_AB R25, R31, R26 ;  /* 0x0000001a1f19723e */ /* 0x000fe200000000ff */
[----:B------:R1:W-:Y:S01]  /*6530*/  STSM.16.M88.4 [R108], R16 ;  /* 0x000000106c007844 */ /* 0x0003e20000000200 */
[----:B------:R-:W-:Y:S02]  /*6540*/  F2FP.F16.F32.PACK_AB R26, R29, R28 ;  /* 0x0000001c1d1a723e */ /* 0x000fe400000000ff */
[----:B------:R-:W-:Y:S05]  /*6550*/  F2FP.F16.F32.PACK_AB R27, R35, R30 ;  /* 0x0000001e231b723e */ /* 0x000fea00000000ff */
[----:B------:R1:W-:Y:S01]  /*6560*/  STSM.16.M88.4 [R109], R24 ;  /* 0x000000186d007844 */ /* 0x0003e20000000200 */
[----:B------:R-:W-:Y:S01]  /*6570*/  @!PT LDS RZ, [RZ] ;  /* 0x00000000fffff984 */ /* 0x000fe20000000800 */
[----:B------:R-:W-:Y:S01]  /*6580*/  @!PT LDS RZ, [RZ] ;  /* 0x00000000fffff984 */ /* 0x000fe20000000800 */
[----:B------:R-:W-:Y:S01]  /*6590*/  @!PT LDS RZ, [RZ] ;  /* 0x00000000fffff984 */ /* 0x000fe20000000800 */
[----:B------:R-:W-:Y:S01]  /*65a0*/  @!PT LDS RZ, [RZ] ;  /* 0x00000000fffff984 */ /* 0x000fe20000000800 */
[----:B------:R2:W-:Y:S07]  /*65b0*/  MEMBAR.ALL.CTA ;  /* 0x0000000000007992 */ /* 0x0005ee0000008000 */
[----:B--2---:R-:W2:Y:S02]  /*65c0*/  FENCE.VIEW.ASYNC.S ;  /* 0x00000000000073c6 */ /* 0x004ea40000000000 */
[----:B--2---:R-:W-:Y:S06]  /*65d0*/  BAR.SYNC.DEFER_BLOCKING 0x1, 0x80 ;  /* 0x0042000000007b1d */ /* 0x004fec0000010000 */
[----:B------:R-:W-:Y:S05]  /*65e0*/  @P0 BRA `(.L_x_102) ;  /* 0x0000000000280947 */ /* 0x000fea0003800000 */
[----:B------:R-:W-:Y:S02]  /*65f0*/  UIADD3 UR4, UPT, UPT, UR48, 0x400, URZ ;  /* 0x0000040030047890 */ /* 0x000fe4000fffe0ff */
[----:B------:R-:W-:Y:S01]  /*6600*/  UIADD3 UR6, UP0, UPT, UR52, 0x680, URZ ;  /* 0x0000068034067890 */ /* 0x000fe2000ff1e0ff */
[----:B------:R-:W-:Y:S03]  /*6610*/  UMOV UR43, UR36 ;  /* 0x00000024002b7c82 */ /* 0x000fe60008000000 */
[----:B------:R-:W-:Y:S01]  /*6620*/  MOV R94, UR4 ;  /* 0x00000004005e7c02 */ /* 0x000fe20008000f00 */
[----:B------:R-:W-:Y:S03]  /*6630*/  UIADD3.X UR7, UPT, UPT, URZ, UR53, URZ, UP0, !UPT ;  /* 0x00000035ff077290 */ /* 0x000fe600087fe4ff */
[----:B------:R-:W-:Y:S11]  /*6640*/  R2UR UR40, R94 ;  /* 0x000000005e2872ca */ /* 0x000ff600000e0000 */
[----:B------:R-:W-:Y:S02]  /*6650*/  @!UPT UIADD3 URZ, UPT, UPT, URZ, URZ, URZ ;  /* 0x000000fffffff290 */ /* 0x000fe4000fffe0ff */
[----:B------:R2:W-:Y:S01]  /*6660*/  UTMASTG.3D [UR40], [UR6] ;  /* 0x00000028060073b5 */ /* 0x0005e20008010000 */
[----:B------:R0:W-:Y:S01]  /*6670*/  UTMACMDFLUSH ;  /* 0x00000000000079b7 */ /* 0x0001e20000000000 */
[----:B--2---:R-:W-:Y:S04]  /*6680*/  DEPBAR.LE SB0, 0x1 ;  /* 0x000080400000791a */ /* 0x004fe80000000000 */
.L_x_102:
[----:B------:R-:W-:Y:S05]  /*6690*/  BSYNC.RECONVERGENT B0 ;  /* 0x0000000000007941 */ /* 0x000fea0003800200 */
.L_x_101:
[----:B------:R-:W-:Y:S01]  /*66a0*/  BAR.SYNC.DEFER_BLOCKING 0x1, 0x80 ;  /* 0x0042000000007b1d */ /* 0x000fe20000010000 */
[----:B------:R-:W-:Y:S01]  /*66b0*/  ISETP.NE.AND P1, PT, R105, RZ, PT ;  /* 0x000000ff6900720c */ /* 0x000fe20003f25270 */
[----:B------:R-:W-:Y:S01]  /*66c0*/  UISETP.NE.AND UP0, UPT, UR49, URZ, UPT ;  /* 0x000000ff3100728c */ /* 0x000fe2000bf05270 */
[----:B------:R-:W-:Y:S11]  /*66d0*/  LEA R2, R65, UR48, 0x3 ;  /* 0x0000003041027c11 */ /* 0x000ff6000f8e18ff */
[----:B------:R-:W-:Y:S01]  /*66e0*/  @P1 SHF.L.U32 R3, R98, 0x1f, RZ ;  /* 0x0000001f62031819 */ /* 0x000fe200000006ff */
[----:B------:R-:W-:Y:S06]  /*66f0*/  BRA.U !UP0, `(.L_x_103) ;  /* 0x0000000108247547 */ /* 0x000fec000b800000 */
[----:B------:R-:W-:Y:S01]  /*6700*/  IMAD.U32 R4, RZ, RZ, UR51 ;  /* 0x00000033ff047e24 */ /* 0x000fe2000f8e00ff */
[----:B------:R-:W-:Y:S01]  /*6710*/  MOV R0, UR37 ;  /* 0x0000002500007c02 */ /* 0x000fe20008000f00 */
[----:B------:R-:W-:Y:S03]  /*6720*/  UIADD3 UR51, UPT, UPT, UR51, 0x1, URZ ;  /* 0x0000000133337890 */ /* 0x000fe6000fffe0ff */
[----:B------:R-:W-:Y:S01]  /*6730*/  @P1 LEA R4, R4, UR48, 0x3 ;  /* 0x0000003004041c11 */ /* 0x000fe2000f8e18ff */
[----:B------:R-:W-:Y:S04]  /*6740*/  UISETP.NE.AND UP0, UPT, UR51, 0x4, UPT ;  /* 0x000000043300788c */ /* 0x000fe8000bf05270 */
[----:B------:R-:W-:Y:S01]  /*6750*/  @P1 VIADD R4, R4, 0x90 ;  /* 0x0000009004041836 */ /* 0x000fe20000000000 */
[----:B------:R-:W-:Y:S04]  /*6760*/  USEL UR51, UR51, URZ, UP0 ;  /* 0x000000ff33337287 */ /* 0x000fe80008000000 */
[----:B------:R-:W-:Y:S04]  /*6770*/  @P1 PRMT R0, R0, 0x654, R4 ;  /* 0x0000065400001816 */ /* 0x000fe80000000004 */
[----:B------:R2:W-:Y:S04]  /*6780*/  @P1 SYNCS.ARRIVE.TRANS64.RED.A1T0 RZ, [R0+URZ], RZ ;  /* 0x000000ff00ff19a7 */ /* 0x0005e800081004ff */
.L_x_103:
[----:B------:R-:W3:Y:S01]  /*6790*/  @P1 SYNCS.PHASECHK.TRANS64.TRYWAIT P0, [R2+URZ+0x70], R3 ;  /* 0x00007003020015a7 */ /* 0x000ee200080011ff */
[----:B------:R-:W-:Y:S01]  /*67a0*/  BSSY B1, `(.L_x_104) ;  /* 0x0000017000017945 */ /* 0x000fe20003800000 */
[----:B---3--:R-:W-:Y:S03]  /*67b0*/  @P1 SEL R67, RZ, 0x1, !P0 ;  /* 0x00000001ff431807 */ /* 0x008fe60004000000 */
[----:B------:R-:W-:Y:S05]  /*67c0*/  @!P1 BRA `(.L_x_105) ;  /* 0x0000000000509947 */ /* 0x000fea0003800000 */
[----:B------:R-:W-:Y:S01]  /*67d0*/  ISETP.NE.AND P1, PT, R72, RZ, PT ;  /* 0x000000ff4800720c */ /* 0x000fe20003f25270 */
[----:B------:R-:W-:Y:S01]  /*67e0*/  BSSY B0, `(.L_x_106) ;  /* 0x000000a000007945 */ /* 0x000fe20003800000 */
[----:B------:R-:W-:Y:S11]  /*67f0*/  ISETP.NE.AND P0, PT, R67, RZ, PT ;  /* 0x000000ff4300720c */ /* 0x000ff60003f05270 */
[----:B------:R-:W-:Y:S04]  /*6800*/  @P1 IMAD R5, R65, 0x2000, R66 ;  /* 0x0000200041051824 */ /* 0x000fe800078e0242 */
[----:B------:R-:W-:Y:S05]  /*6810*/  @P1 VIADD R4, R5, UR48 ;  /* 0x0000003005041c36 */ /* 0x000fea0008000000 */
[----:B------:R-:W-:Y:S01]  /*6820*/  @P1 IADD3 R3, PT, PT, R73, R4, RZ ;  /* 0x0000000449031210 */ /* 0x000fe20007ffe0ff */
[----:B------:R-:W-:Y:S01]  /*6830*/  @P1 IMAD.IADD R4, R99, 0x1, R4 ;  /* 0x0000000163041824 */ /* 0x000fe200078e0204 */
[----:B------:R-:W-:Y:S06]  /*6840*/  @P0 BRA `(.L_x_107) ;  /* 0x00000000000c0947 */ /* 0x000fec0003800000 */
[----:B--2---:R-:W-:Y:S04]  /*6850*/  SHF.L.U32 R0, R98, 0x1f, RZ ;  /* 0x0000001f62007819 */ /* 0x004fe800000006ff */
[----:B------:R-:W2:Y:S02]  /*6860*/  SYNCS.PHASECHK.TRANS64.TRYWAIT P0, [R2+URZ+0x70], R0 ;  /* 0x00007000020075a7 */ /* 0x000ea400080011ff */
[----:B--2---:R-:W-:Y:S05]  /*6870*/  @!P0 BRA `(.L_x_108) ;  /* 0x0000003000bc8947 */ /* 0x004fea0003800000 */
.L_x_107:
[----:B------:R-:W-:Y:S05]  /*6880*/  BSYNC B0 ;  /* 0x0000000000007941 */ /* 0x000fea0003800000 */
.L_x_106:
[----:B------:R-:W-:Y:S02]  /*6890*/  ISETP.NE.AND P0, PT, R72, RZ, PT ;  /* 0x000000ff4800720c */ /* 0x000fe40003f05270 */
[----:B------:R-:W-:Y:S11]  /*68a0*/  IADD3 R65, PT, PT, R65, 0x1, RZ ;  /* 0x0000000141417810 */ /* 0x000ff60007ffe0ff */
[----:B--2---:R-:W-:Y:S01]  /*68b0*/  @P0 IMAD.IADD R0, R99, 0x1, R3 ;  /* 0x0000000163000824 */ /* 0x004fe200078e0203 */
[----:B------:R-:W-:Y:S05]  /*68c0*/  @P0 WARPSYNC.ALL ;  /* 0x0000000000000948 */ /* 0x000fea0003800000 */
[----:B------:R3:W4:Y:S04]  /*68d0*/  @P0 LDSM.16.M88.4 R56, [R5+UR48+0x400] ;  /* 0x000400300538083b */ /* 0x0007280008000200 */
[----:B------:R3:W2:Y:S04]  /*68e0*/  @P0 LDSM.16.M88.4 R60, [R4+0x400] ;  /* 0x00040000043c083b */ /* 0x0006a80000000200 */
[----:B------:R3:W1:Y:S04]  /*68f0*/  @P0 LDSM.16.M88.4 R68, [R3+0x400] ;  /* 0x000400000344083b */ /* 0x0006680000000200 */
[----:B------:R3:W1:Y:S02]  /*6900*/  @P0 LDSM.16.M88.4 R76, [R0+0x400] ;  /* 0x00040000004c083b */ /* 0x0006640000000200 */
.L_x_105:
[----:B------:R-:W-:Y:S05]  /*6910*/  BSYNC B1 ;  /* 0x0000000000017941 */ /* 0x000fea0003800000 */
.L_x_104:
[----:B--23--:R-:W-:Y:S05]  /*6920*/  VIADD R0, R48, 0x40 ;  /* 0x0000004030007836 */ /* 0x00cfea0000000000 */
[----:B------:R-:W-:Y:S04]  /*6930*/  SHF.R.U32.HI R0, RZ, 0x15, R0 ;  /* 0x00000015ff007819 */ /* 0x000fe80000011600 */
[----:B------:R-:W-:Y:S11]  /*6940*/  LOP3.LUT P0, RZ, R0, 0x3, R93, 0x48, !PT ;  /* 0x0000000300ff7812 */ /* 0x000ff6000780485d */
[----:B------:R-:W-:Y:S02]  /*6950*/  @!UPT UIADD3 URZ, UPT, UPT, URZ, URZ, URZ ;  /* 0x000000fffffff290 */ /* 0x000fe4000fffe0ff */
[----:B------:R-:W-:Y:S05]  /*6960*/  @!P0 BRA `(.L_x_109) ;  /* 0x0000000000408947 */ /* 0x000fea0003800000 */
[----:B------:R-:W2:Y:S01]  /*6970*/  LDCU.64 UR8, c[0x4][0x70] ;  /* 0x01000e00ff0877ac */ /* 0x000ea20008000a00 */
[----:B------:R-:W-:Y:S01]  /*6980*/  MOV R3, 0x0 ;  /* 0x0000000000037802 */ /* 0x000fe20000000f00 */
[----:B------:R-:W-:Y:S02]  /*6990*/  HFMA2 R12, -RZ, RZ, 0, 5.9604644775390625e-08 ;  /* 0x00000001ff0c7431 */ /* 0x000fe400000001ff */
[----:B-1----:R-:W-:Y:S02]  /*69a0*/  IMAD.MOV.U32 R8, RZ, RZ, 0x192 ;  /* 0x00000192ff087424 */ /* 0x002fe400078e00ff */
[----:B------:R-:W-:Y:S01]  /*69b0*/  IMAD.MOV.U32 R13, RZ, RZ, RZ ;  /* 0x000000ffff0d7224 */ /* 0x000fe200078e00ff */
[----:B------:R-:W1:Y:S01]  /*69c0*/  LDCU.64 UR6, c[0x4][0x78] ;  /* 0x01000f00ff0677ac */ /* 0x000e620008000a00 */
[----:B------:R-:W3:Y:S01]  /*69d0*/  LDC.64 R2, c[0x4][R3] ;  /* 0x0100000003027b82 */ /* 0x000ee20000000a00 */
[----:B------:R-:W5:Y:S01]  /*69e0*/  LDCU.64 UR4, c[0x4][0x10] ;  /* 0x01000200ff0477ac */ /* 0x000f620008000a00 */
[----:B--2---:R-:W-:Y:S01]  /*69f0*/  MOV R5, UR9 ;  /* 0x0000000900057c02 */ /* 0x004fe20008000f00 */
[----:B------:R-:W-:Y:S01]  /*6a00*/  IMAD.U32 R4, RZ, RZ, UR8 ;  /* 0x00000008ff047e24 */ /* 0x000fe2000f8e00ff */
[----:B-1----:R-:W-:Y:S01]  /*6a10*/  MOV R7, UR7 ;  /* 0x0000000700077c02 */ /* 0x002fe20008000f00 */
[----:B------:R-:W-:Y:S01]  /*6a20*/  IMAD.U32 R6, RZ, RZ, UR6 ;  /* 0x00000006ff067e24 */ /* 0x000fe2000f8e00ff */
[----:B-----5:R-:W-:Y:S01]  /*6a30*/  MOV R11, UR5 ;  /* 0x00000005000b7c02 */ /* 0x020fe20008000f00 */
[----:B------:R-:W-:Y:S02]  /*6a40*/  IMAD.U32 R10, RZ, RZ, UR4 ;  /* 0x00000004ff0a7e24 */ /* 0x000fe4000f8e00ff */
[----:B------:R-:W-:Y:S07]  /*6a50*/  LEPC R20, `(.L_x_109) ;  /* 0x000000001014794e */ /* 0x000fee0000000000 */
[----:B---34-:R-:W-:Y:S05]  /*6a60*/  CALL.ABS.NOINC R2 ;  /* 0x0000000002007343 */ /* 0x018fea0003c00000 */
.L_x_109:
[----:B------:R-:W-:Y:S05]  /*6a70*/  WARPSYNC.ALL ;  /* 0x0000000000007948 */ /* 0x000fea0003800000 */
[----:B------:R-:W-:Y:S01]  /*6a80*/  R2UR UR4, R48 ;  /* 0x00000000300472ca */ /* 0x000fe200000e0000 */
[--C-:B----4-:R-:W-:Y:S01]  /*6a90*/  HADD2.F32 R3, -RZ, R56.reuse.H0_H0 ;  /* 0x20000038ff037230 */ /* 0x110fe20000004100 */
[----:B------:R-:W-:Y:S01]  /*6aa0*/  ISETP.NE.AND P6, PT, R105, RZ, PT ;  /* 0x000000ff6900720c */ /* 0x000fe20003fc5270 */
[--C-:B------:R-:W-:Y:S01]  /*6ab0*/  HADD2.F32 R51, -RZ, R57.reuse.H1_H1 ;  /* 0x30000039ff337230 */ /* 0x100fe20000004100 */
[----:B------:R-:W-:Y:S01]  /*6ac0*/  MOV R50, UR51 ;  /* 0x0000003300327c02 */ /* 0x000fe20008000f00 */
[----:B------:R-:W-:Y:S01]  /*6ad0*/  BSSY.RECONVERGENT B0, `(.L_x_110) ;  /* 0x000008c000007945 */ /* 0x000fe20003800200 */
[----:B------:R-:W-:Y:S02]  /*6ae0*/  MOV R74, UR37 ;  /* 0x00000025004a7c02 */ /* 0x000fe40008000f00 */
[----:B------:R-:W-:Y:S05]  /*6af0*/  ISETP.NE.AND P0, PT, R101, RZ, PT ;  /* 0x000000ff6500720c */ /* 0x000fea0003f05270 */
[----:B-1----:R-:W1:Y:S02]  /*6b00*/  LDTM.16dp256bit.x8 R4, tmem[UR4+0x40] ;  /* 0x00004004000479ee */ /* 0x002e6400081a0000 */
[----:B------:R-:W-:Y:S04]  /*6b10*/  @P6 LEA R50, R50, UR48, 0x3 ;  /* 0x0000003032326c11 */ /* 0x000fe8000f8e18ff */
[----:B------:R-:W-:Y:S04]  /*6b20*/  @P6 IADD3 R50, PT, PT, R50, 0x90, RZ ;  /* 0x0000009032326810 */ /* 0x000fe80007ffe0ff */
[----:B------:R-:W-:Y:S01]  /*6b30*/  @P6 PRMT R74, R74, 0x654, R50 ;  /* 0x000006544a4a6816 */ /* 0x000fe20000000032 */
[----:B------:R-:W-:Y:S02]  /*6b40*/  HADD2.F32 R50, -RZ, R57.H0_H0 ;  /* 0x20000039ff327230 */ /* 0x000fe40000004100 */
[C---:B-1----:R-:W-:Y:S01]  /*6b50*/  FMUL R0, R47.reuse, R4 ;  /* 0x000000042f007220 */ /* 0x042fe20000400000 */
[----:B------:R-:W-:Y:S02]  /*6b60*/  HADD2.F32 R4, -RZ, R56.H1_H1 ;  /* 0x30000038ff047230 */ /* 0x000fe40000004100 */
[C---:B------:R-:W-:Y:S01]  /*6b70*/  FMUL R2, R47.reuse, R5 ;  /* 0x000000052f027220 */ /* 0x040fe20000400000 */
[----:B------:R-:W-:Y:S01]  /*6b80*/  FMUL R7, R47, R7 ;  /* 0x000000072f077220 */ /* 0x000fe20000400000 */
[----:B------:R-:W-:Y:S01]  /*6b90*/  FFMA R0, R49, R3, R0 ;  /* 0x0000000331007223 */ /* 0x000fe20000000000 */
[----:B------:R-:W-:Y:S01]  /*6ba0*/  FMUL R3, R47, R6 ;  /* 0x000000062f037220 */ /* 0x000fe20000400000 */
[----:B------:R-:W-:Y:S01]  /*6bb0*/  FFMA R2, R49, R4, R2 ;  /* 0x0000000431027223 */ /* 0x000fe20000000002 */
[C---:B------:R-:W-:Y:S01]  /*6bc0*/  FMUL R4, R47.reuse, R8 ;  /* 0x000000082f047220 */ /* 0x040fe20000400000 */
[----:B------:R-:W-:Y:S01]  /*6bd0*/  FMUL R8, R47, R12 ;  /* 0x0000000c2f087220 */ /* 0x000fe20000400000 */
[----:B------:R-:W-:Y:S01]  /*6be0*/  FFMA R3, R49, R50, R3 ;  /* 0x0000003231037223 */ /* 0x000fe20000000003 */
[C---:B------:R-:W-:Y:S01]  /*6bf0*/  FMUL R12, R47.reuse, R16 ;  /* 0x000000102f0c7220 */ /* 0x040fe20000400000 */
[C---:B------:R-:W-:Y:S01]  /*6c00*/  FMUL R16, R47.reuse, R20 ;  /* 0x000000142f107220 */ /* 0x040fe20000400000 */
[C---:B------:R-:W-:Y:S01]  /*6c10*/  FMUL R20, R47.reuse, R24 ;  /* 0x000000182f147220 */ /* 0x040fe20000400000 */
[C---:B------:R-:W-:Y:S01]  /*6c20*/  FMUL R24, R47.reuse, R28 ;  /* 0x0000001c2f187220 */ /* 0x040fe20000400000 */
[C---:B------:R-:W-:Y:S01]  /*6c30*/  FMUL R28, R47.reuse, R32 ;  /* 0x000000202f1c7220 */ /* 0x040fe20000400000 */
[--C-:B------:R-:W-:Y:S01]  /*6c40*/  HADD2.F32 R32, -RZ, R58.reuse.H0_H0 ;  /* 0x2000003aff207230 */ /* 0x100fe20000004100 */
[----:B------:R-:W-:Y:S01]  /*6c50*/  F2FP.F16.F32.PACK_AB R52, R2, R0 ;  /* 0x000000000234723e */ /* 0x000fe200000000ff */
[----:B------:R-:W-:Y:S02]  /*6c60*/  HADD2.F32 R0, -RZ, R58.H1_H1 ;  /* 0x3000003aff007230 */ /* 0x000fe40000004100 */
[----:B------:R-:W-:Y:S01]  /*6c70*/  FMUL R5, R47, R9 ;  /* 0x000000092f057220 */ /* 0x000fe20000400000 */
[--C-:B------:R-:W-:Y:S02]  /*6c80*/  HADD2.F32 R2, -RZ, R59.reuse.H0_H0 ;  /* 0x2000003bff027230 */ /* 0x100fe40000004100 */
[C---:B------:R-:W-:Y:S01]  /*6c90*/  FFMA R7, R49.reuse, R51, R7 ;  /* 0x0000003331077223 */ /* 0x040fe20000000007 */
[C---:B------:R-:W-:Y:S01]  /*6ca0*/  FFMA R4, R49.reuse, R32, R4 ;  /* 0x0000002031047223 */ /* 0x040fe20000000004 */
[----:B------:R-:W-:Y:S02]  /*6cb0*/  HADD2.F32 R32, -RZ, R59.H1_H1 ;  /* 0x3000003bff207230 */ /* 0x000fe40000004100 */
[----:B------:R-:W-:Y:S01]  /*6cc0*/  FFMA R5, R49, R0, R5 ;  /* 0x0000000031057223 */ /* 0x000fe20000000005 */
[--C-:B------:R-:W-:Y:S01]  /*6cd0*/  HADD2.F32 R0, -RZ, R60.reuse.H0_H0 ;  /* 0x2000003cff007230 */ /* 0x100fe20000004100 */
[----:B------:R-:W-:Y:S01]  /*6ce0*/  F2FP.F16.F32.PACK_AB R53, R7, R3 ;  /* 0x000000030735723e */ /* 0x000fe200000000ff */
[----:B------:R-:W-:Y:S01]  /*6cf0*/  FMUL R6, R47, R10 ;  /* 0x0000000a2f067220 */ /* 0x000fe20000400000 */
[----:B------:R-:W-:Y:S01]  /*6d00*/  HADD2.F32 R3, -RZ, R61.H0_H0 ;  /* 0x2000003dff037230 */ /* 0x000fe20000004100 */
[----:B------:R-:W-:Y:S01]  /*6d10*/  F2FP.F16.F32.PACK_AB R54, R5, R4 ;  /* 0x000000040536723e */ /* 0x000fe200000000ff */
[----:B------:R-:W-:Y:S01]  /*6d20*/  FMUL R11, R47, R11 ;  /* 0x0000000b2f0b7220 */ /* 0x000fe20000400000 */
[----:B------:R-:W-:Y:S01]  /*6d30*/  FFMA R6, R49, R2, R6 ;  /* 0x0000000231067223 */ /* 0x000fe20000000006 */
[----:B------:R-:W-:Y:S02]  /*6d40*/  HADD2.F32 R2, -RZ, R60.H1_H1 ;  /* 0x3000003cff027230 */ /* 0x000fe40000004100 */
[----:B------:R-:W-:Y:S01]  /*6d50*/  FMUL R9, R47, R13 ;  /* 0x0000000d2f097220 */ /* 0x000fe20000400000 */
[C---:B------:R-:W-:Y:S01]  /*6d60*/  FFMA R11, R49.reuse, R32, R11 ;  /* 0x00000020310b7223 */ /* 0x040fe2000000000b */
[----:B------:R-:W-:Y:S02]  /*6d70*/  HADD2.F32 R4, -RZ, R77.H0_H0 ;  /* 0x2000004dff047230 */ /* 0x000fe40000004100 */
[C---:B------:R-:W-:Y:S01]  /*6d80*/  FFMA R8, R49.reuse, R0, R8 ;  /* 0x0000000031087223 */ /* 0x040fe20000000008 */
[----:B------:R-:W-:Y:S01]  /*6d90*/  FFMA R9, R49, R2, R9 ;  /* 0x0000000231097223 */ /* 0x000fe20000000009 */
[----:B------:R-:W-:Y:S01]  /*6da0*/  HADD2.F32 R0, -RZ, R61.H1_H1 ;  /* 0x3000003dff007230 */ /* 0x000fe20000004100 */
[----:B------:R-:W-:Y:S01]  /*6db0*/  F2FP.F16.F32.PACK_AB R55, R11, R6 ;  /* 0x000000060b37723e */ /* 0x000fe200000000ff */
[C---:B------:R-:W-:Y:S01]  /*6dc0*/  FMUL R10, R47.reuse, R14 ;  /* 0x0000000e2f0a7220 */ /* 0x040fe20000400000 */
[----:B------:R-:W-:Y:S01]  /*6dd0*/  FMUL R15, R47, R15 ;  /* 0x0000000f2f0f7220 */ /* 0x000fe20000400000 */
[--C-:B------:R-:W-:Y:S01]  /*6de0*/  HADD2.F32 R2, -RZ, R62.reuse.H0_H0 ;  /* 0x2000003eff027230 */ /* 0x100fe20000004100 */
[----:B------:R-:W-:Y:S01]  /*6df0*/  F2FP.F16.F32.PACK_AB R8, R9, R8 ;  /* 0x000000080908723e */ /* 0x000fe200000000ff */
[----:B------:R1:W-:Y:S01]  /*6e00*/  STSM.16.M88.4 [R107+0x2400], R52 ;  /* 0x002400346b007844 */ /* 0x0003e20000000200 */
[C---:B------:R-:W-:Y:S01]  /*6e10*/  FFMA R10, R49.reuse, R3, R10 ;  /* 0x00000003310a7223 */ /* 0x040fe2000000000a */
[C---:B------:R-:W-:Y:S01]  /*6e20*/  FFMA R15, R49.reuse, R0, R15 ;  /* 0x00000000310f7223 */ /* 0x040fe2000000000f */
[----:B------:R-:W-:Y:S02]  /*6e30*/  HADD2.F32 R3, -RZ, R62.H1_H1 ;  /* 0x3000003eff037230 */ /* 0x000fe40000004100 */
[----:B------:R-:W-:Y:S01]  /*6e40*/  FFMA R12, R49, R2, R12 ;  /* 0x00000002310c7223 */ /* 0x000fe2000000000c */
[----:B------:R-:W-:Y:S01]  /*6e50*/  FMUL R13, R47, R17 ;  /* 0x000000112f0d7220 */ /* 0x000fe20000400000 */
[--C-:B------:R-:W-:Y:S01]  /*6e60*/  HADD2.F32 R0, -RZ, R63.reuse.H0_H0 ;  /* 0x2000003fff007230 */ /* 0x100fe20000004100 */
[----:B------:R-:W-:Y:S01]  /*6e70*/  F2FP.F16.F32.PACK_AB R9, R15, R10 ;  /* 0x0000000a0f09723e */ /* 0x000fe200000000ff */
[----:B------:R-:W-:Y:S01]  /*6e80*/  FMUL R14, R47, R18 ;  /* 0x000000122f0e7220 */ /* 0x000fe20000400000 */
[----:B------:R-:W-:Y:S01]  /*6e90*/  FFMA R13, R49, R3, R13 ;  /* 0x00000003310d7223 */ /* 0x000fe2000000000d */
[----:B------:R-:W-:Y:S02]  /*6ea0*/  HADD2.F32 R2, -RZ, R63.H1_H1 ;  /* 0x3000003fff027230 */ /* 0x000fe40000004100 */
[----:B------:R-:W-:Y:S01]  /*6eb0*/  FMUL R19, R47, R19 ;  /* 0x000000132f137220 */ /* 0x000fe20000400000 */
[----:B------:R-:W-:Y:S01]  /*6ec0*/  FFMA R14, R49, R0, R14 ;  /* 0x00000000310e7223 */ /* 0x000fe2000000000e */
[--C-:B------:R-:W-:Y:S01]  /*6ed0*/  HADD2.F32 R0, -RZ, R68.reuse.H0_H0 ;  /* 0x20000044ff007230 */ /* 0x100fe20000004100 */
[----:B------:R-:W-:Y:S01]  /*6ee0*/  F2FP.F16.F32.PACK_AB R10, R13, R12 ;  /* 0x0000000c0d0a723e */ /* 0x000fe200000000ff */
[----:B------:R-:W-:Y:S01]  /*6ef0*/  FFMA R19, R49, R2, R19 ;  /* 0x0000000231137223 */ /* 0x000fe20000000013 */
[----:B------:R-:W-:Y:S02]  /*6f00*/  HADD2.F32 R2, -RZ, R68.H1_H1 ;  /* 0x30000044ff027230 */ /* 0x000fe40000004100 */
[----:B------:R-:W-:Y:S01]  /*6f10*/  FMUL R17, R47, R21 ;  /* 0x000000152f117220 */ /* 0x000fe20000400000 */
[----:B------:R-:W-:Y:S01]  /*6f20*/  FFMA R16, R49, R0, R16 ;  /* 0x0000000031107223 */ /* 0x000fe20000000010 */
[--C-:B------:R-:W-:Y:S01]  /*6f30*/  HADD2.F32 R3, -RZ, R69.reuse.H0_H0 ;  /* 0x20000045ff037230 */ /* 0x100fe20000004100 */
[----:B------:R-:W-:Y:S01]  /*6f40*/  F2FP.F16.F32.PACK_AB R11, R19, R14 ;  /* 0x0000000e130b723e */ /* 0x000fe200000000ff */
[----:B------:R-:W-:Y:S01]  /*6f50*/  FFMA R17, R49, R2, R17 ;  /* 0x0000000231117223 */ /* 0x000fe20000000011 */
[C---:B------:R-:W-:Y:S01]  /*6f60*/  FMUL R18, R47.reuse, R22 ;  /* 0x000000162f127220 */ /* 0x040fe20000400000 */
[----:B------:R-:W-:Y:S02]  /*6f70*/  HADD2.F32 R0, -RZ, R69.H1_H1 ;  /* 0x30000045ff007230 */ /* 0x000fe40000004100 */
[----:B------:R-:W-:Y:S01]  /*6f80*/  FMUL R23, R47, R23 ;  /* 0x000000172f177220 */ /* 0x000fe20000400000 */
[----:B------:R1:W-:Y:S01]  /*6f90*/  STSM.16.M88.4 [R106+0x2400], R8 ;  /* 0x002400086a007844 */ /* 0x0003e20000000200 */
[----:B------:R-:W-:Y:S01]  /*6fa0*/  F2FP.F16.F32.PACK_AB R16, R17, R16 ;  /* 0x000000101110723e */ /* 0x000fe200000000ff */
[C---:B------:R-:W-:Y:S01]  /*6fb0*/  FFMA R18, R49.reuse, R3, R18 ;  /* 0x0000000331127223 */ /* 0x040fe20000000012 */
[----:B------:R-:W-:Y:S01]  /*6fc0*/  FFMA R23, R49, R0, R23 ;  /* 0x0000000031177223 */ /* 0x000fe20000000017 */
[--C-:B------:R-:W-:Y:S02]  /*6fd0*/  HADD2.F32 R2, -RZ, R70.reuse.H0_H0 ;  /* 0x20000046ff027230 */ /* 0x100fe40000004100 */
[C---:B------:R-:W-:Y:S01]  /*6fe0*/  FMUL R21, R47.reuse, R25 ;  /* 0x000000192f157220 */ /* 0x040fe20000400000 */
[----:B------:R-:W-:Y:S02]  /*6ff0*/  HADD2.F32 R0, -RZ, R70.H1_H1 ;  /* 0x30000046ff007230 */ /* 0x000fe40000004100 */
[----:B------:R-:W-:Y:S01]  /*7000*/  FMUL R22, R47, R26 ;  /* 0x0000001a2f167220 */ /* 0x000fe20000400000 */
[--C-:B------:R-:W-:Y:S02]  /*7010*/  HADD2.F32 R3, -RZ, R71.reuse.H0_H0 ;  /* 0x20000047ff037230 */ /* 0x100fe40000004100 */
[----:B------:R-:W-:Y:S01]  /*7020*/  FFMA R20, R49, R2, R20 ;  /* 0x0000000231147223 */ /* 0x000fe20000000014 */
[----:B------:R-:W-:Y:S01]  /*7030*/  FMUL R27, R47, R27 ;  /* 0x0000001b2f1b7220 */ /* 0x000fe20000400000 */
[C---:B------:R-:W-:Y:S01]  /*7040*/  FFMA R21, R49.reuse, R0, R21 ;  /* 0x0000000031157223 */ /* 0x040fe20000000015 */
[----:B------:R-:W-:Y:S02]  /*7050*/  HADD2.F32 R0, -RZ, R71.H1_H1 ;  /* 0x30000047ff007230 */ /* 0x000fe40000004100 */
[----:B------:R-:W-:Y:S01]  /*7060*/  FFMA R22, R49, R3, R22 ;  /* 0x0000000331167223 */ /* 0x000fe20000000016 */
[--C-:B------:R-:W-:Y:S02]  /*7070*/  HADD2.F32 R2, -RZ, R76.reuse.H0_H0 ;  /* 0x2000004cff027230 */ /* 0x100fe40000004100 */
[C---:B------:R-:W-:Y:S01]  /*7080*/  FMUL R25, R47.reuse, R29 ;  /* 0x0000001d2f197220 */ /* 0x040fe20000400000 */
[----:B------:R-:W-:Y:S02]  /*7090*/  HADD2.F32 R3, -RZ, R76.H1_H1 ;  /* 0x3000004cff037230 */ /* 0x000fe40000004100 */
[----:B------:R-:W-:Y:S01]  /*70a0*/  FMUL R26, R47, R30 ;  /* 0x0000001e2f1a7220 */ /* 0x000fe20000400000 */
[C---:B------:R-:W-:Y:S01]  /*70b0*/  FFMA R27, R49.reuse, R0, R27 ;  /* 0x00000000311b7223 */ /* 0x040fe2000000001b */
[C---:B------:R-:W-:Y:S01]  /*70c0*/  FFMA R24, R49.reuse, R2, R24 ;  /* 0x0000000231187223 */ /* 0x040fe20000000018 */
[----:B------:R-:W-:Y:S02]  /*70d0*/  HADD2.F32 R0, -RZ, R77.H1_H1 ;  /* 0x3000004dff007230 */ /* 0x000fe40000004100 */
[----:B------:R-:W-:Y:S01]  /*70e0*/  FFMA R25, R49, R3, R25 ;  /* 0x0000000331197223 */ /* 0x000fe20000000019 */
[----:B------:R-:W-:Y:S01]  /*70f0*/  FMUL R31, R47, R31 ;  /* 0x0000001f2f1f7220 */ /* 0x000fe20000400000 */
[--C-:B------:R-:W-:Y:S02]  /*7100*/  HADD2.F32 R2, -RZ, R78.reuse.H0_H0 ;  /* 0x2000004eff027230 */ /* 0x100fe40000004100 */
[----:B------:R-:W-:Y:S01]  /*7110*/  FFMA R26, R49, R4, R26 ;  /* 0x00000004311a7223 */ /* 0x000fe2000000001a */
[----:B------:R-:W-:Y:S02]  /*7120*/  HADD2.F32 R3, -RZ, R78.H1_H1 ;  /* 0x3000004eff037230 */ /* 0x000fe40000004100 */
[C---:B------:R-:W-:Y:S01]  /*7130*/  FMUL R29, R47.reuse, R33 ;  /* 0x000000212f1d7220 */ /* 0x040fe20000400000 */
[--C-:B------:R-:W-:Y:S02]  /*7140*/  HADD2.F32 R4, -RZ, R79.reuse.H0_H0 ;  /* 0x2000004fff047230 */ /* 0x100fe40000004100 */
[----:B------:R-:W-:Y:S01]  /*7150*/  FMUL R30, R47, R34 ;  /* 0x000000222f1e7220 */ /* 0x000fe20000400000 */
[----:B------:R-:W-:Y:S02]  /*7160*/  HADD2.F32 R5, -RZ, R79.H1_H1 ;  /* 0x3000004fff057230 */ /* 0x000fe40000004100 */
[----:B------:R-:W-:Y:S01]  /*7170*/  FFMA R31, R49, R0, R31 ;  /* 0x00000000311f7223 */ /* 0x000fe2000000001f */
[----:B------:R-:W-:Y:S01]  /*7180*/  FMUL R35, R47, R35 ;  /* 0x000000232f237220 */ /* 0x000fe20000400000 */
[C---:B------:R-:W-:Y:S01]  /*7190*/  FFMA R28, R49.reuse, R2, R28 ;  /* 0x00000002311c7223 */ /* 0x040fe2000000001c */
[C---:B------:R-:W-:Y:S01]  /*71a0*/  FFMA R29, R49.reuse, R3, R29 ;  /* 0x00000003311d7223 */ /* 0x040fe2000000001d */
[----:B------:R-:W-:Y:S01]  /*71b0*/  FFMA R30, R49, R4, R30 ;  /* 0x00000004311e7223 */ /* 0x000fe2000000001e */
[----:B------:R-:W-:Y:S01]  /*71c0*/  F2FP.F16.F32.PACK_AB R17, R23, R18 ;  /* 0x000000121711723e */ /* 0x000fe200000000ff */
[----:B------:R-:W-:Y:S01]  /*71d0*/  FFMA R35, R49, R5, R35 ;  /* 0x0000000531237223 */ /* 0x000fe20000000023 */
[----:B------:R-:W-:Y:S02]  /*71e0*/  F2FP.F16.F32.PACK_AB R18, R21, R20 ;  /* 0x000000141512723e */ /* 0x000fe400000000ff */
[----:B------:R-:W-:Y:S02]  /*71f0*/  F2FP.F16.F32.PACK_AB R19, R27, R22 ;  /* 0x000000161b13723e */ /* 0x000fe400000000ff */
[----:B------:R-:W-:Y:S02]  /*7200*/  F2FP.F16.F32.PACK_AB R24, R25, R24 ;  /* 0x000000181918723e */ /* 0x000fe400000000ff */
[----:B------:R-:W-:Y:S01]  /*7210*/  F2FP.F16.F32.PACK_AB R25, R31, R26 ;  /* 0x0000001a1f19723e */ /* 0x000fe200000000ff */
[----:B------:R1:W-:Y:S01]  /*7220*/  STSM.16.M88.4 [R108+0x2000], R16 ;  /* 0x002000106c007844 */ /* 0x0003e20000000200 */
[----:B------:R-:W-:Y:S02]  /*7230*/  F2FP.F16.F32.PACK_AB R26, R29, R28 ;  /* 0x0000001c1d1a723e */ /* 0x000fe400000000ff */
[----:B------:R-:W-:Y:S02]  /*7240*/  F2FP.F16.F32.PACK_AB R27, R35, R30 ;  /* 0x0000001e231b723e */ /* 0x000fe400000000ff */
[----:B------:R-:W-:Y:S02]  /*7250*/  LEA R0, R65, UR48, 0x3 ;  /* 0x0000003041007c11 */ /* 0x000fe4000f8e18ff */
[----:B------:R-:W-:Y:S01]  /*7260*/  @P6 SHF.L.U32 R2, R98, 0x1f, RZ ;  /* 0x0000001f62026819 */ /* 0x000fe200000006ff */
[----:B------:R1:W-:Y:S01]  /*7270*/  STSM.16.M88.4 [R109+0x2000], R24 ;  /* 0x002000186d007844 */ /* 0x0003e20000000200 */
        /* <DEDUP_REMOVED lines=8> */
[----:B------:R-:W-:Y:S02]  /*7300*/  UIADD3 UR8, UP0, UPT, UR52, 0x680, URZ ;  /* 0x0000068034087890 */ /* 0x000fe4000ff1e0ff */
[----:B------:R-:W-:Y:S02]  /*7310*/  UIADD3 UR5, UPT, UPT, UR41, 0x40, URZ ;  /* 0x0000004029057890 */ /* 0x000fe4000fffe0ff */
[----:B------:R-:W-:Y:S02]  /*7320*/  UIADD3 UR4, UPT, UPT, UR48, 0x2400, URZ ;  /* 0x0000240030047890 */ /* 0x000fe4000fffe0ff */
[----:B------:R-:W-:Y:S01]  /*7330*/  UIADD3.X UR9, UPT, UPT, URZ, UR53, URZ, UP0, !UPT ;  /* 0x00000035ff097290 */ /* 0x000fe200087fe4ff */
[----:B------:R-:W-:Y:S01]  /*7340*/  UMOV UR6, UR42 ;  /* 0x0000002a00067c82 */ /* 0x000fe20008000000 */
[----:B------:R-:W-:Y:S07]  /*7350*/  UMOV UR7, UR36 ;  /* 0x0000002400077c82 */ /* 0x000fee0008000000 */
[----:B------:R2:W-:Y:S01]  /*7360*/  UTMASTG.3D [UR4], [UR8] ;  /* 0x00000004080073b5 */ /* 0x0005e20008010000 */
[----:B------:R0:W-:Y:S01]  /*7370*/  UTMACMDFLUSH ;  /* 0x00000000000079b7 */ /* 0x0001e20000000000 */
[----:B--2---:R-:W-:Y:S04]  /*7380*/  DEPBAR.LE SB0, 0x1 ;  /* 0x000080400000791a */ /* 0x004fe80000000000 */
.L_x_111:
[----:B------:R-:W-:Y:S05]  /*7390*/  BSYNC.RECONVERGENT B0 ;  /* 0x0000000000007941 */ /* 0x000fea0003800200 */
.L_x_110:
[----:B------:R-:W-:Y:S01]  /*73a0*/  BAR.SYNC.DEFER_BLOCKING 0x1, 0x80 ;  /* 0x0042000000007b1d */ /* 0x000fe20000010000 */
[----:B------:R-:W-:Y:S04]  /*73b0*/  UIADD3 UR40, UPT, UPT, UR51, 0x1, URZ ;  /* 0x0000000133287890 */ /* 0x000fe8000fffe0ff */
[----:B------:R-:W-:Y:S04]  /*73c0*/  UISETP.NE.AND UP0, UPT, UR40, 0x4, UPT ;  /* 0x000000042800788c */ /* 0x000fe8000bf05270 */
[----:B------:R-:W-:Y:S01]  /*73d0*/  USEL UR40, UR40, URZ, UP0 ;  /* 0x000000ff28287287 */ /* 0x000fe20008000000 */
[----:B------:R2:W-:Y:S01]  /*73e0*/  @P6 SYNCS.ARRIVE.TRANS64.RED.A1T0 RZ, [R74+URZ], RZ ;  /* 0x000000ff4aff69a7 */ /* 0x0005e200081004ff */
[----:B------:R-:W-:Y:S01]  /*73f0*/  BSSY B1, `(.L_x_112) ;  /* 0x0000018000017945 */ /* 0x000fe20003800000 */
[----:B------:R-:W3:Y:S02]  /*7400*/  @P6 SYNCS.PHASECHK.TRANS64.TRYWAIT P0, [R0+URZ+0x70], R2 ;  /* 0x00007002000065a7 */ /* 0x000ee400080011ff */
[----:B---3--:R-:W-:Y:S01]  /*7410*/  @P6 SEL R67, RZ, 0x1, !P0 ;  /* 0x00000001ff436807 */ /* 0x008fe20004000000 */
[----:B--2---:R-:W-:Y:S06]  /*7420*/  @!P6 BRA `(.L_x_113) ;  /* 0x000000000050e947 */ /* 0x004fec0003800000 */
        /* <DEDUP_REMOVED lines=8> */
[----:B------:R-:W-:Y:S04]  /*74b0*/  SHF.L.U32 R5, R98, 0x1f, RZ ;  /* 0x0000001f62057819 */ /* 0x000fe800000006ff */
[----:B------:R-:W2:Y:S02]  /*74c0*/  SYNCS.PHASECHK.TRANS64.TRYWAIT P0, [R0+URZ+0x70], R5 ;  /* 0x00007005000075a7 */ /* 0x000ea400080011ff */
[----:B--2---:R-:W-:Y:S05]  /*74d0*/  @!P0 BRA `(.L_x_116) ;  /* 0x0000002400b88947 */ /* 0x004fea0003800000 */
.L_x_115:
[----:B------:R-:W-:Y:S05]  /*74e0*/  BSYNC B0 ;  /* 0x0000000000007941 */ /* 0x000fea0003800000 */
.L_x_114:
[----:B------:R-:W-:Y:S02]  /*74f0*/  ISETP.NE.AND P0, PT, R72, RZ, PT ;  /* 0x000000ff4800720c */ /* 0x000fe40003f05270 */
[----:B------:R-:W-:Y:S11]  /*7500*/  IADD3 R65, PT, PT, R65, 0x1, RZ ;  /* 0x0000000141417810 */ /* 0x000ff60007ffe0ff */
[----:B--2---:R-:W-:Y:S01]  /*7510*/  @P0 IMAD.IADD R0, R99, 0x1, R2 ;  /* 0x0000000163000824 */ /* 0x004fe200078e0202 */
[----:B------:R-:W-:Y:S05]  /*7520*/  @P0 WARPSYNC.ALL ;  /* 0x0000000000000948 */ /* 0x000fea0003800000 */
[----:B------:R2:W3:Y:S04]  /*7530*/  @P0 LDSM.16.M88.4 R56, [R4+UR48+0x400] ;  /* 0x000400300438083b */ /* 0x0004e80008000200 */
[----:B------:R2:W4:Y:S04]  /*7540*/  @P0 LDSM.16.M88.4 R60, [R3+0x400] ;  /* 0x00040000033c083b */ /* 0x0005280000000200 */
[----:B------:R2:W1:Y:S04]  /*7550*/  @P0 LDSM.16.M88.4 R68, [R2+0x400] ;  /* 0x000400000244083b */ /* 0x0004680000000200 */
[----:B------:R2:W1:Y:S02]  /*7560*/  @P0 LDSM.16.M88.4 R76, [R0+0x400] ;  /* 0x00040000004c083b */ /* 0x0004640000000200 */
.L_x_113:
[----:B------:R-:W-:Y:S05]  /*7570*/  BSYNC B1 ;  /* 0x0000000000017941 */ /* 0x000fea0003800000 */
.L_x_112:
[----:B--2---:R-:W-:Y:S05]  /*7580*/  VIADD R0, R48, 0x80 ;  /* 0x0000008030007836 */ /* 0x004fea0000000000 */
        /* <DEDUP_REMOVED lines=20> */
.L_x_117:
[----:B------:R-:W-:Y:S05]  /*76d0*/  WARPSYNC.ALL ;  /* 0x0000000000007948 */ /* 0x000fea0003800000 */
[----:B------:R-:W-:Y:S01]  /*76e0*/  R2UR UR4, R48 ;  /* 0x00000000300472ca */ /* 0x000fe200000e0000 */
[--C-:B---3--:R-:W-:Y:S01]  /*76f0*/  HADD2.F32 R3, -RZ, R56.reuse.H0_H0 ;  /* 0x20000038ff037230 */ /* 0x108fe20000004100 */
        /* <DEDUP_REMOVED lines=35> */
[--C-:B----4-:R-:W-:Y:S01]  /*7930*/  HADD2.F32 R0, -RZ, R60.reuse.H0_H0 ;  /* 0x2000003cff007230 */ /* 0x110fe20000004100 */
        /* <DEDUP_REMOVED lines=107> */
.L_x_119:
[----:B------:R-:W-:Y:S05]  /*7ff0*/  BSYNC.RECONVERGENT B0 ;  /* 0x0000000000007941 */ /* 0x000fea0003800200 */
.L_x_118:
        /* <DEDUP_REMOVED lines=20> */
.L_x_123:
[----:B------:R-:W-:Y:S05]  /*8140*/  BSYNC B0 ;  /* 0x0000000000007941 */ /* 0x000fea0003800000 */
.L_x_122:
[----:B------:R-:W-:Y:S11]  /*8150*/  ISETP.NE.AND P0, PT, R72, RZ, PT ;  /* 0x000000ff4800720c */ /* 0x000ff60003f05270 */
[----:B------:R-:W-:Y:S02]  /*8160*/  @!UPT UIADD3 URZ, UPT, UPT, URZ, URZ, URZ ;  /* 0x000000fffffff290 */ /* 0x000fe4000fffe0ff */
[----:B--2---:R-:W-:Y:S01]  /*8170*/  @P0 IADD3 R0, PT, PT, R99, R73, RZ ;  /* 0x0000004963000210 */ /* 0x004fe20007ffe0ff */
[----:B------:R-:W-:Y:S05]  /*8180*/  @P0 WARPSYNC.ALL ;  /* 0x0000000000000948 */ /* 0x000fea0003800000 */
[----:B------:R2:W3:Y:S04]  /*8190*/  @P0 LDSM.16.M88.4 R56, [R65+UR48+0x400] ;  /* 0x000400304138083b */ /* 0x0004e80008000200 */
[----:B------:R2:W4:Y:S04]  /*81a0*/  @P0 LDSM.16.M88.4 R60, [R3+0x400] ;  /* 0x00040000033c083b */ /* 0x0005280000000200 */
[----:B------:R2:W1:Y:S04]  /*81b0*/  @P0 LDSM.16.M88.4 R68, [R73+0x400] ;  /* 0x000400004944083b */ /* 0x0004680000000200 */
[----:B------:R2:W1:Y:S02]  /*81c0*/  @P0 LDSM.16.M88.4 R76, [R0+0x400] ;  /* 0x00040000004c083b */ /* 0x0004640000000200 */
.L_x_121:
[----:B------:R-:W-:Y:S05]  /*81d0*/  BSYNC B1 ;  /* 0x0000000000017941 */ /* 0x000fea0003800000 */
.L_x_120:
        /* <DEDUP_REMOVED lines=21> */
.L_x_125:
[----:B------:R-:W-:Y:S01]  /*8330*/  ISETP.NE.AND P0, PT, R101, RZ, PT ;  /* 0x000000ff6500720c */ /* 0x000fe20003f05270 */
[----:B------:R-:W-:Y:S05]  /*8340*/  WARPSYNC.ALL ;  /* 0x0000000000007948 */ /* 0x000fea0003800000 */
[----:B------:R-:W-:Y:S01]  /*8350*/  R2UR UR4, R48 ;  /* 0x00000000300472ca */ /* 0x000fe200000e0000 */
[--C-:B---3--:R-:W-:Y:S01]  /*8360*/  HADD2.F32 R0, -RZ, R56.reuse.H0_H0 ;  /* 0x20000038ff007230 */ /* 0x108fe20000004100 */
[----:B------:R-:W-:Y:S01]  /*8370*/  R2UR UR5, R64 ;  /* 0x00000000400572ca */ /* 0x000fe200000e0000 */
[----:B------:R-:W-:Y:S01]  /*8380*/  HADD2.F32 R2, -RZ, R56.H1_H1 ;  /* 0x30000038ff027230 */ /* 0x000fe20000004100 */
[----:B------:R-:W-:Y:S01]  /*8390*/  BSSY.RECONVERGENT B0, `(.L_x_126) ;  /* 0x0000089000007945 */ /* 0x000fe20003800200 */
[--C-:B------:R-:W-:Y:S02]  /*83a0*/  HADD2.F32 R3, -RZ, R57.reuse.H0_H0 ;  /* 0x20000039ff037230 */ /* 0x100fe40000004100 */
[----:B------:R-:W-:Y:S02]  /*83b0*/  HADD2.F32 R48, -RZ, R57.H1_H1 ;  /* 0x30000039ff307230 */ /* 0x000fe40000004100 */
[--C-:B------:R-:W-:Y:S02]  /*83c0*/  HADD2.F32 R50, -RZ, R58.reuse.H0_H0 ;  /* 0x2000003aff327230 */ /* 0x100fe40000004100 */
[----:B------:R-:W-:Y:S02]  /*83d0*/  HADD2.F32 R51, -RZ, R58.H1_H1 ;  /* 0x3000003aff337230 */ /* 0x000fe40000004100 */
[----:B-1----:R-:W1:Y:S01]  /*83e0*/  LDTM.16dp256bit.x8 R4, tmem[UR4+0xc0] ;  /* 0x0000c004000479ee */ /* 0x002e6200081a0000 */
[----:B------:R-:W-:Y:S01]  /*83f0*/  NOP ;  /* 0x0000000000007918 */ /* 0x000fe20000000000 */
[----:B------:R-:W-:Y:S01]  /*8400*/  UIADD3 UR5, UPT, UPT, UR5, 0x100, URZ ;  /* 0x0000010005057890 */ /* 0x000fe2000fffe0ff */
[--C-:B------:R-:W-:Y:S02]  /*8410*/  HADD2.F32 R52, -RZ, R59.reuse.H0_H0 ;  /* 0x2000003bff347230 */ /* 0x100fe40000004100 */
[----:B------:R-:W-:Y:S01]  /*8420*/  HADD2.F32 R53, -RZ, R59.H1_H1 ;  /* 0x3000003bff357230 */ /* 0x000fe20000004100 */
[----:B------:R-:W-:Y:S01]  /*8430*/  UPRMT UR5, UR37, 0x654, UR5 ;  /* 0x0000065425057896 */ /* 0x000fe20008000005 */
[--C-:B----4-:R-:W-:Y:S02]  /*8440*/  HADD2.F32 R54, -RZ, R60.reuse.H0_H0 ;  /* 0x2000003cff367230 */ /* 0x110fe40000004100 */
[----:B------:R-:W-:Y:S02]  /*8450*/  HADD2.F32 R55, -RZ, R60.H1_H1 ;  /* 0x3000003cff377230 */ /* 0x000fe40000004100 */
[--C-:B------:R-:W-:Y:S02]  /*8460*/  HADD2.F32 R56, -RZ, R61.reuse.H0_H0 ;  /* 0x2000003dff387230 */ /* 0x100fe40000004100 */
[----:B------:R-:W-:Y:S02]  /*8470*/  HADD2.F32 R57, -RZ, R61.H1_H1 ;  /* 0x3000003dff397230 */ /* 0x000fe40000004100 */
[----:B-1----:R-:W-:Y:S01]  /*8480*/  SYNCS.ARRIVE.TRANS64.RED.A1T0 RZ, [UR5], RZ ;  /* 0x000000ffffff79a7 */ /* 0x002fe20008100405 */
[--C-:B------:R-:W-:Y:S02]  /*8490*/  HADD2.F32 R58, -RZ, R62.reuse.H0_H0 ;  /* 0x2000003eff3a7230 */ /* 0x100fe40000004100 */
[----:B------:R-:W-:Y:S02]  /*84a0*/  HADD2.F32 R59, -RZ, R62.H1_H1 ;  /* 0x3000003eff3b7230 */ /* 0x000fe40000004100 */
[--C-:B------:R-:W-:Y:S02]  /*84b0*/  HADD2.F32 R60, -RZ, R63.reuse.H0_H0 ;  /* 0x2000003fff3c7230 */ /* 0x100fe40000004100 */
[----:B------:R-:W-:Y:S02]  /*84c0*/  HADD2.F32 R61, -RZ, R63.H1_H1 ;  /* 0x3000003fff3d7230 */ /* 0x000fe40000004100 */
[C---:B------:R-:W-:Y:S01]  /*84d0*/  FMUL R4, R47.reuse, R4 ;  /* 0x000000042f047220 */ /* 0x040fe20000400000 */
[C---:B------:R-:W-:Y:S01]  /*84e0*/  FMUL R5, R47.reuse, R5 ;  /* 0x000000052f057220 */ /* 0x040fe20000400000 */
[C---:B------:R-:W-:Y:S01]  /*84f0*/  FMUL R6, R47.reuse, R6 ;  /* 0x000000062f067220 */ /* 0x040fe20000400000 */
[----:B------:R-:W-:Y:S01]  /*8500*/  FMUL R7, R47, R7 ;  /* 0x000000072f077220 */ /* 0x000fe20000400000 */
[C---:B------:R-:W-:Y:S01]  /*8510*/  FFMA R4, R49.reuse, R0, R4 ;  /* 0x0000000031047223 */ /* 0x040fe20000000004 */
[C---:B------:R-:W-:Y:S01]  /*8520*/  FFMA R5, R49.reuse, R2, R5 ;  /* 0x0000000231057223 */ /* 0x040fe20000000005 */
[C---:B------:R-:W-:Y:S01]  /*8530*/  FFMA R6, R49.reuse, R3, R6 ;  /* 0x0000000331067223 */ /* 0x040fe20000000006 */
[----:B------:R-:W-:Y:S01]  /*8540*/  FFMA R7, R49, R48, R7 ;  /* 0x0000003031077223 */ /* 0x000fe20000000007 */
[C---:B------:R-:W-:Y:S01]  /*8550*/  FMUL R8, R47.reuse, R8 ;  /* 0x000000082f087220 */ /* 0x040fe20000400000 */
[----:B------:R-:W-:Y:S01]  /*8560*/  FMUL R9, R47, R9 ;  /* 0x000000092f097220 */ /* 0x000fe20000400000 */
[----:B------:R-:W-:Y:S01]  /*8570*/  F2FP.F16.F32.PACK_AB R4, R5, R4 ;  /* 0x000000040504723e */ /* 0x000fe200000000ff */
[----:B------:R-:W-:Y:S01]  /*8580*/  FMUL R0, R47, R10 ;  /* 0x0000000a2f007220 */ /* 0x000fe20000400000 */
[----:B------:R-:W-:Y:S01]  /*8590*/  F2FP.F16.F32.PACK_AB R5, R7, R6 ;  /* 0x000000060705723e */ /* 0x000fe200000000ff */
[C---:B------:R-:W-:Y:S01]  /*85a0*/  FFMA R8, R49.reuse, R50, R8 ;  /* 0x0000003231087223 */ /* 0x040fe20000000008 */
[C---:B------:R-:W-:Y:S01]  /*85b0*/  FFMA R9, R49.reuse, R51, R9 ;  /* 0x0000003331097223 */ /* 0x040fe20000000009 */
[----:B------:R-:W-:Y:S01]  /*85c0*/  FFMA R0, R49, R52, R0 ;  /* 0x0000003431007223 */ /* 0x000fe20000000000 */
[C---:B------:R-:W-:Y:S01]  /*85d0*/  FMUL R2, R47.reuse, R11 ;  /* 0x0000000b2f027220 */ /* 0x040fe20000400000 */
[C---:B------:R-:W-:Y:S01]  /*85e0*/  FMUL R3, R47.reuse, R12 ;  /* 0x0000000c2f037220 */ /* 0x040fe20000400000 */
[----:B------:R-:W-:Y:S01]  /*85f0*/  FMUL R10, R47, R13 ;  /* 0x0000000d2f0a7220 */ /* 0x000fe20000400000 */
[----:B------:R-:W-:Y:S01]  /*8600*/  F2FP.F16.F32.PACK_AB R6, R9, R8 ;  /* 0x000000080906723e */ /* 0x000fe200000000ff */
[C---:B------:R-:W-:Y:S01]  /*8610*/  FFMA R2, R49.reuse, R53, R2 ;  /* 0x0000003531027223 */ /* 0x040fe20000000002 */
[C---:B------:R-:W-:Y:S01]  /*8620*/  FFMA R3, R49.reuse, R54, R3 ;  /* 0x0000003631037223 */ /* 0x040fe20000000003 */
[----:B------:R-:W-:Y:S01]  /*8630*/  FFMA R10, R49, R55, R10 ;  /* 0x00000037310a7223 */ /* 0x000fe2000000000a */
[C---:B------:R-:W-:Y:S01]  /*8640*/  FMUL R11, R47.reuse, R14 ;  /* 0x0000000e2f0b7220 */ /* 0x040fe20000400000 */
[C---:B------:R-:W-:Y:S01]  /*8650*/  FMUL R15, R47.reuse, R15 ;  /* 0x0000000f2f0f7220 */ /* 0x040fe20000400000 */
[----:B------:R-:W-:Y:S01]  /*8660*/  F2FP.F16.F32.PACK_AB R7, R2, R0 ;  /* 0x000000000207723e */ /* 0x000fe200000000ff */
[----:B------:R-:W-:Y:S01]  /*8670*/  FMUL R12, R47, R16 ;  /* 0x000000102f0c7220 */ /* 0x000fe20000400000 */
[----:B------:R-:W-:Y:S01]  /*8680*/  F2FP.F16.F32.PACK_AB R8, R10, R3 ;  /* 0x000000030a08723e */ /* 0x000fe200000000ff */
[C---:B------:R-:W-:Y:S01]  /*8690*/  FFMA R11, R49.reuse, R56, R11 ;  /* 0x00000038310b7223 */ /* 0x040fe2000000000b */
[C---:B------:R-:W-:Y:S01]  /*86a0*/  FFMA R15, R49.reuse, R57, R15 ;  /* 0x00000039310f7223 */ /* 0x040fe2000000000f */
[----:B------:R1:W-:Y:S01]  /*86b0*/  STSM.16.M88.4 [R107+0x6400], R4 ;  /* 0x006400046b007844 */ /* 0x0003e20000000200 */
[----:B------:R-:W-:Y:S01]  /*86c0*/  FFMA R12, R49, R58, R12 ;  /* 0x0000003a310c7223 */ /* 0x000fe2000000000c */
[C---:B------:R-:W-:Y:S01]  /*86d0*/  FMUL R13, R47.reuse, R17 ;  /* 0x000000112f0d7220 */ /* 0x040fe20000400000 */
[----:B------:R-:W-:Y:S01]  /*86e0*/  FMUL R14, R47, R18 ;  /* 0x000000122f0e7220 */ /* 0x000fe20000400000 */
[----:B------:R-:W-:Y:S01]  /*86f0*/  F2FP.F16.F32.PACK_AB R9, R15, R11 ;  /* 0x0000000b0f09723e */ /* 0x000fe200000000ff */
[--C-:B------:R-:W-:Y:S02]  /*8700*/  HADD2.F32 R62, -RZ, R68.reuse.H0_H0 ;  /* 0x20000044ff3e7230 */ /* 0x100fe40000004100 */
[C---:B------:R-:W-:Y:S01]  /*8710*/  FFMA R13, R49.reuse, R59, R13 ;  /* 0x0000003b310d7223 */ /* 0x040fe2000000000d */
[----:B------:R-:W-:Y:S01]  /*8720*/  FFMA R14, R49, R60, R14 ;  /* 0x0000003c310e7223 */ /* 0x000fe2000000000e */
[C---:B------:R-:W-:Y:S01]  /*8730*/  FMUL R19, R47.reuse, R19 ;  /* 0x000000132f137220 */ /* 0x040fe20000400000 */
[----:B------:R-:W-:Y:S02]  /*8740*/  HADD2.F32 R63, -RZ, R68.H1_H1 ;  /* 0x30000044ff3f7230 */ /* 0x000fe40000004100 */
[----:B------:R-:W-:Y:S01]  /*8750*/  FMUL R16, R47, R20 ;  /* 0x000000142f107220 */ /* 0x000fe20000400000 */
[----:B------:R-:W-:Y:S01]  /*8760*/  F2FP.F16.F32.PACK_AB R10, R13, R12 ;  /* 0x0000000c0d0a723e */ /* 0x000fe200000000ff */
[C---:B------:R-:W-:Y:S01]  /*8770*/  FFMA R19, R49.reuse, R61, R19 ;  /* 0x0000003d31137223 */ /* 0x040fe20000000013 */
[--C-:B------:R-:W-:Y:S02]  /*8780*/  HADD2.F32 R64, -RZ, R69.reuse.H0_H0 ;  /* 0x20000045ff407230 */ /* 0x100fe40000004100 */
[----:B------:R-:W-:Y:S01]  /*8790*/  FFMA R16, R49, R62, R16 ;  /* 0x0000003e31107223 */ /* 0x000fe20000000010 */
[----:B------:R-:W-:Y:S01]  /*87a0*/  FMUL R17, R47, R21 ;  /* 0x000000152f117220 */ /* 0x000fe20000400000 */
[----:B------:R-:W-:Y:S01]  /*87b0*/  HADD2.F32 R65, -RZ, R69.H1_H1 ;  /* 0x30000045ff417230 */ /* 0x000fe20000004100 */
[----:B------:R-:W-:Y:S01]  /*87c0*/  F2FP.F16.F32.PACK_AB R11, R19, R14 ;  /* 0x0000000e130b723e */ /* 0x000fe200000000ff */
[----:B------:R-:W-:Y:S01]  /*87d0*/  FMUL R18, R47, R22 ;  /* 0x000000162f127220 */ /* 0x000fe20000400000 */
[----:B------:R-:W-:Y:S01]  /*87e0*/  FFMA R17, R49, R63, R17 ;  /* 0x0000003f31117223 */ /* 0x000fe20000000011 */
[--C-:B------:R-:W-:Y:S02]  /*87f0*/  HADD2.F32 R66, -RZ, R70.reuse.H0_H0 ;  /* 0x20000046ff427230 */ /* 0x100fe40000004100 */
[----:B------:R-:W-:Y:S01]  /*8800*/  FMUL R23, R47, R23 ;  /* 0x000000172f177220 */ /* 0x000fe20000400000 */
[----:B------:R1:W-:Y:S01]  /*8810*/  STSM.16.M88.4 [R106+0x6400], R8 ;  /* 0x006400086a007844 */ /* 0x0003e20000000200 */
[----:B------:R-:W-:Y:S01]  /*8820*/  FFMA R18, R49, R64, R18 ;  /* 0x0000004031127223 */ /* 0x000fe20000000012 */
[----:B------:R-:W-:Y:S01]  /*8830*/  F2FP.F16.F32.PACK_AB R16, R17, R16 ;  /* 0x000000101110723e */ /* 0x000fe200000000ff */
[----:B------:R-:W-:Y:S01]  /*8840*/  FFMA R23, R49, R65, R23 ;  /* 0x0000004131177223 */ /* 0x000fe20000000017 */
[----:B------:R-:W-:Y:S02]  /*8850*/  HADD2.F32 R67, -RZ, R70.H1_H1 ;  /* 0x30000046ff437230 */ /* 0x000fe40000004100 */
[C---:B------:R-:W-:Y:S01]  /*8860*/  FMUL R20, R47.reuse, R24 ;  /* 0x000000182f147220 */ /* 0x040fe20000400000 */
[--C-:B------:R-:W-:Y:S02]  /*8870*/  HADD2.F32 R68, -RZ, R71.reuse.H0_H0 ;  /* 0x20000047ff447230 */ /* 0x100fe40000004100 */
[----:B------:R-:W-:Y:S01]  /*8880*/  FMUL R21, R47, R25 ;  /* 0x000000192f157220 */ /* 0x000fe20000400000 */
[----:B------:R-:W-:Y:S01]  /*8890*/  F2FP.F16.F32.PACK_AB R17, R23, R18 ;  /* 0x000000121711723e */ /* 0x000fe200000000ff */
[C---:B------:R-:W-:Y:S01]  /*88a0*/  FFMA R20, R49.reuse, R66, R20 ;  /* 0x0000004231147223 */ /* 0x040fe20000000014 */
[----:B------:R-:W-:Y:S02]  /*88b0*/  HADD2.F32 R69, -RZ, R71.H1_H1 ;  /* 0x30000047ff457230 */ /* 0x000fe40000004100 */
[----:B------:R-:W-:Y:S01]  /*88c0*/  FFMA R21, R49, R67, R21 ;  /* 0x0000004331157223 */ /* 0x000fe20000000015 */
[C---:B------:R-:W-:Y:S01]  /*88d0*/  FMUL R22, R47.reuse, R26 ;  /* 0x0000001a2f167220 */ /* 0x040fe20000400000 */
[--C-:B------:R-:W-:Y:S02]  /*88e0*/  HADD2.F32 R70, -RZ, R76.reuse.H0_H0 ;  /* 0x2000004cff467230 */ /* 0x100fe40000004100 */
[C---:B------:R-:W-:Y:S01]  /*88f0*/  FMUL R27, R47.reuse, R27 ;  /* 0x0000001b2f1b7220 */ /* 0x040fe20000400000 */
[----:B------:R-:W-:Y:S02]  /*8900*/  HADD2.F32 R71, -RZ, R76.H1_H1 ;  /* 0x3000004cff477230 */ /* 0x000fe40000004100 */
[C---:B------:R-:W-:Y:S01]  /*8910*/  FMUL R24, R47.reuse, R28 ;  /* 0x0000001c2f187220 */ /* 0x040fe20000400000 */
[--C-:B------:R-:W-:Y:S02]  /*8920*/  HADD2.F32 R72, -RZ, R77.reuse.H0_H0 ;  /* 0x2000004dff487230 */ /* 0x100fe40000004100 */
[----:B------:R-:W-:Y:S01]  /*8930*/  FMUL R25, R47, R29 ;  /* 0x0000001d2f197220 */ /* 0x000fe20000400000 */
[----:B------:R-:W-:Y:S01]  /*8940*/  FFMA R22, R49, R68, R22 ;  /* 0x0000004431167223 */ /* 0x000fe20000000016 */
[----:B------:R-:W-:Y:S02]  /*8950*/  HADD2.F32 R73, -RZ, R77.H1_H1 ;  /* 0x3000004dff497230 */ /* 0x000fe40000004100 */
[----:B------:R-:W-:Y:S01]  /*8960*/  FMUL R26, R47, R30 ;  /* 0x0000001e2f1a7220 */ /* 0x000fe20000400000 */
[----:B------:R-:W-:Y:S01]  /*8970*/  FFMA R27, R49, R69, R27 ;  /* 0x00000045311b7223 */ /* 0x000fe2000000001b */
        /* <DEDUP_REMOVED lines=12> */
[----:B------:R-:W-:Y:S01]  /*8a40*/  FMUL R35, R47, R35 ;  /* 0x000000232f237220 */ /* 0x000fe20000400000 */
[C---:B------:R-:W-:Y:S01]  /*8a50*/  FFMA R28, R49.reuse, R74, R28 ;  /* 0x0000004a311c7223 */ /* 0x040fe2000000001c */
[C---:B------:R-:W-:Y:S01]  /*8a60*/  FFMA R29, R49.reuse, R75, R29 ;  /* 0x0000004b311d7223 */ /* 0x040fe2000000001d */
[C---:B------:R-:W-:Y:S01]  /*8a70*/  FFMA R30, R49.reuse, R76, R30 ;  /* 0x0000004c311e7223 */ /* 0x040fe2000000001e */
[----:B------:R-:W-:Y:S01]  /*8a80*/  FFMA R35, R49, R77, R35 ;  /* 0x0000004d31237223 */ /* 0x000fe20000000023 */
[----:B------:R-:W-:Y:S02]  /*8a90*/  F2FP.F16.F32.PACK_AB R18, R21, R20 ;  /* 0x000000141512723e */ /* 0x000fe400000000ff */
[----:B------:R-:W-:Y:S02]  /*8aa0*/  F2FP.F16.F32.PACK_AB R19, R27, R22 ;  /* 0x000000161b13723e */ /* 0x000fe400000000ff */
[----:B------:R-:W-:Y:S02]  /*8ab0*/  F2FP.F16.F32.PACK_AB R24, R25, R24 ;  /* 0x000000181918723e */ /* 0x000fe400000000ff */
[----:B------:R-:W-:Y:S01]  /*8ac0*/  F2FP.F16.F32.PACK_AB R25, R31, R26 ;  /* 0x0000001a1f19723e */ /* 0x000fe200000000ff */
[----:B------:R1:W-:Y:S01]  /*8ad0*/  STSM.16.M88.4 [R108+0x6000], R16 ;  /* 0x006000106c007844 */ /* 0x0003e20000000200 */
[----:B------:R-:W-:Y:S02]  /*8ae0*/  F2FP.F16.F32.PACK_AB R26, R29, R28 ;  /* 0x0000001c1d1a723e */ /* 0x000fe400000000ff */
[----:B------:R-:W-:Y:S05]  /*8af0*/  F2FP.F16.F32.PACK_AB R27, R35, R30 ;  /* 0x0000001e231b723e */ /* 0x000fea00000000ff */
        /* <DEDUP_REMOVED lines=18> */
.L_x_127:
[----:B------:R-:W-:Y:S05]  /*8c20*/  BSYNC.RECONVERGENT B0 ;  /* 0x0000000000007941 */ /* 0x000fea0003800200 */
.L_x_126:
[----:B------:R-:W-:Y:S01]  /*8c30*/  BAR.SYNC.DEFER_BLOCKING 0x1, 0x80 ;  /* 0x0042000000007b1d */ /* 0x000fe20000010000 */
[----:B------:R-:W-:Y:S01]  /*8c40*/  UISETP.NE.AND UP0, UPT, UR49, -0x4, UPT ;  /* 0xfffffffc3100788c */ /* 0x000fe2000bf05270 */
[----:B------:R-:W-:Y:S08]  /*8c50*/  IADD3 R45, PT, PT, R45, 0x1, RZ ;  /* 0x000000012d2d7810 */ /* 0x000ff00007ffe0ff */
[----:B------:R-:W-:Y:S05]  /*8c60*/  BRA.U !UP0, `(.L_x_128) ;  /* 0x0000000108287547 */ /* 0x000fea000b800000 */
[----:B------:R-:W-:Y:S01]  /*8c70*/  ISETP.NE.AND P0, PT, R105, RZ, PT ;  /* 0x000000ff6900720c */ /* 0x000fe20003f05270 */
[----:B------:R-:W-:Y:S01]  /*8c80*/  IMAD.U32 R2, RZ, RZ, UR51 ;  /* 0x00000033ff027e24 */ /* 0x000fe2000f8e00ff */
[----:B------:R-:W-:Y:S01]  /*8c90*/  UIADD3 UR51, UPT, UPT, UR51, 0x1, URZ ;  /* 0x0000000133337890 */ /* 0x000fe2000fffe0ff */
[----:B------:R-:W-:Y:S03]  /*8ca0*/  IMAD.U32 R0, RZ, RZ, UR37 ;  /* 0x00000025ff007e24 */ /* 0x000fe6000f8e00ff */
[----:B------:R-:W-:Y:S04]  /*8cb0*/  UISETP.NE.AND UP0, UPT, UR51, 0x4, UPT ;  /* 0x000000043300788c */ /* 0x000fe8000bf05270 */
[----:B------:R-:W-:Y:S03]  /*8cc0*/  USEL UR51, UR51, URZ, UP0 ;  /* 0x000000ff33337287 */ /* 0x000fe60008000000 */
[----:B------:R-:W-:Y:S05]  /*8cd0*/  @P0 LEA R2, R2, UR48, 0x3 ;  /* 0x0000003002020c11 */ /* 0x000fea000f8e18ff */
[----:B------:R-:W-:Y:S05]  /*8ce0*/  @P0 VIADD R2, R2, 0x90 ;  /* 0x0000009002020836 */ /* 0x000fea0000000000 */
[----:B------:R-:W-:Y:S04]  /*8cf0*/  @P0 PRMT R0, R0, 0x654, R2 ;  /* 0x0000065400000816 */ /* 0x000fe80000000002 */
[----:B------:R2:W-:Y:S03]  /*8d00*/  @P0 SYNCS.ARRIVE.TRANS64.RED.A1T0 RZ, [R0+URZ], RZ ;  /* 0x000000ff00ff09a7 */ /* 0x0005e600081004ff */
.L_x_128:
[----:B------:R-:W-:Y:S01]  /*8d10*/  ISETP.NE.AND P2, PT, R102, RZ, PT ;  /* 0x000000ff6600720c */ /* 0x000fe20003f45270 */
[----:B------:R-:W-:Y:S01]  /*8d20*/  UIADD3 UR49, UPT, UPT, UR49, 0x4, URZ ;  /* 0x0000000431317890 */ /* 0x000fe2000fffe0ff */
[----:B------:R-:W-:Y:S01]  /*8d30*/  ISETP.NE.AND P0, PT, R104, 0x2, PT ;  /* 0x000000026800780c */ /* 0x000fe20003f05270 */
[----:B------:R-:W-:Y:S01]  /*8d40*/  IMAD.IADD R14, R43, 0x1, R86 ;  /* 0x000000012b0e7824 */ /* 0x000fe200078e0256 */
[----:B------:R-:W-:Y:S01]  /*8d50*/  ISETP.NE.AND P1, PT, R45, 0x4, PT ;  /* 0x000000042d00780c */ /* 0x000fe20003f25270 */
[----:B------:R-:W-:Y:S01]  /*8d60*/  IMAD.IADD R15, R44, 0x1, R87 ;  /* 0x000000012c0f7824 */ /* 0x000fe200078e0257 */
[----:B------:R-:W-:Y:S02]  /*8d70*/  SEL R2, RZ, 0x1, P0 ;  /* 0x00000001ff027807 */ /* 0x000fe40000000000 */
[----:B--2---:R-:W-:Y:S02]  /*8d80*/  SEL R0, RZ, 0x1, P1 ;  /* 0x00000001ff007807 */ /* 0x004fe40000800000 */
[----:B------:R-:W-:Y:S02]  /*8d90*/  LOP3.LUT R96, R96, R2, RZ, 0x3c, !PT ;  /* 0x0000000260607212 */ /* 0x000fe400078e3cff */
[----:B------:R-:W-:Y:S02]  /*8da0*/  LOP3.LUT R97, R97, R0, RZ, 0x3c, !PT ;  /* 0x0000000061617212 */ /* 0x000fe400078e3cff */
[----:B------:R-:W-:Y:S02]  /*8db0*/  @P2 R2UR UR36, R95 ;  /* 0x000000005f2422ca */ /* 0x000fe400000e0000 */
[----:B------:R-:W-:Y:S02]  /*8dc0*/  SEL R104, R104, RZ, P0 ;  /* 0x000000ff68687207 */ /* 0x000fe40000000000 */
[----:B------:R-:W-:Y:S01]  /*8dd0*/  SEL R45, R45, RZ, P1 ;  /* 0x000000ff2d2d7207 */ /* 0x000fe20000800000 */
[----:B------:R-:W-:Y:S10]  /*8de0*/  @P2 BRA `(.L_x_129) ;  /* 0xffffffc000082947 */ /* 0x000ff4000383ffff */
[----:B------:R-:W-:-:S09]  /*8df0*/  UISETP.NE.AND UP0, UPT, UR50, URZ, UPT ;  /* 0x000000ff3200728c */ /* 0x000fd2000bf05270 */
[----:B------:R-:W-:Y:S05]  /*8e00*/  BRA.U !UP0, `(.L_x_130) ;  /* 0x0000000108487547 */ /* 0x000fea000b800000 */
[----:B------:R-:W2:Y:S02]  /*8e10*/  LDCU.64 UR4, c[0x0][0x890] ;  /* 0x00011200ff0477ac */ /* 0x000ea40008000a00 */
[----:B--2---:R-:W-:-:S04]  /*8e20*/  UISETP.NE.U32.AND UP0, UPT, UR4, URZ, UPT ;  /* 0x000000ff0400728c */ /* 0x004fc8000bf05070 */
[----:B------:R-:W-:-:S09]  /*8e30*/  UISETP.NE.AND.EX UP0, UPT, UR5, URZ, UPT, UP0 ;  /* 0x000000ff0500728c */ /* 0x000fd2000bf05300 */
[----:B------:R-:W-:Y:S05]  /*8e40*/  BRA.U UP0, `(.L_x_131) ;  /* 0x00000001000c7547 */ /* 0x000fea000b800000 */
[----:B------:R-:W-:-:S13]  /*8e50*/  FSETP.NEU.AND P0, PT, R49, RZ, PT ;  /* 0x000000ff3100720b */ /* 0x000fda0003f0d000 */
[----:B------:R-:W-:Y:S05]  /*8e60*/  @!P0 EXIT ;  /* 0x000000000000894d */ /* 0x000fea0003800000 */
[----:B------:R-:W-:Y:S05]  /*8e70*/  BRA `(.L_x_130) ;  /* 0x00000000002c7947 */ /* 0x000fea0003800000 */
.L_x_131:
[----:B------:R-:W-:Y:S01]  /*8e80*/  ISETP.NE.AND P0, PT, R103, RZ, PT ;  /* 0x000000ff6700720c */ /* 0x000fe20003f05270 */
[----:B------:R-:W-:-:S12]  /*8e90*/  BSSY.RECONVERGENT B0, `(.L_x_130) ;  /* 0x0000009000007945 */ /* 0x000fd80003800200 */
[----:B------:R-:W-:Y:S05]  /*8ea0*/  @P0 BRA `(.L_x_132) ;  /* 0x0000000000140947 */ /* 0x000fea0003800000 */
[----:B------:R-:W2:Y:S02]  /*8eb0*/  LDCU.64 UR4, c[0x0][0x888] ;  /* 0x00011100ff0477ac */ /* 0x000ea40008000a00 */
[----:B--2---:R-:W-:-:S04]  /*8ec0*/  ISETP.NE.U32.AND P0, PT, RZ, UR4, PT ;  /* 0x00000004ff007c0c */ /* 0x004fc8000bf05070 */
[----:B------:R-:W-:-:S13]  /*8ed0*/  ISETP.NE.AND.EX P0, PT, RZ, UR5, PT, P0 ;  /* 0x00000005ff007c0c */ /* 0x000fda000bf05300 */
[----:B------:R-:W-:Y:S05]  /*8ee0*/  @!P0 EXIT ;  /* 0x000000000000894d */ /* 0x000fea0003800000 */
[----:B------:R-:W-:Y:S05]  /*8ef0*/  BRA `(.L_x_133) ;  /* 0x0000000000087947 */ /* 0x000fea0003800000 */
.L_x_132:
[----:B------:R-:W-:-:S13]  /*8f00*/  FSETP.NEU.AND P0, PT, R49, RZ, PT ;  /* 0x000000ff3100720b */ /* 0x000fda0003f0d000 */
[----:B------:R-:W-:Y:S05]  /*8f10*/  @!P0 EXIT ;  /* 0x000000000000894d */ /* 0x000fea0003800000 */
.L_x_133:
[----:B------:R-:W-:Y:S05]  /*8f20*/  BSYNC.RECONVERGENT B0 ;  /* 0x0000000000007941 */ /* 0x000fea0003800200 */
.L_x_130:
[----:B------:R-:W-:Y:S01]  /*8f30*/  ULEA UR4, UR51, UR48, 0x3 ;  /* 0x0000003033047291 */ /* 0x000fe2000f8e18ff */
[----:B------:R-:W-:-:S04]  /*8f40*/  DEPBAR.LE SB0, 0x0 ;  /* 0x000080000000791a */ /* 0x000fc80000000000 */
[----:B------:R-:W-:-:S04]  /*8f50*/  UIADD3 UR4, UPT, UPT, UR4, 0x90, URZ ;  /* 0x0000009004047890 */ /* 0x000fc8000fffe0ff */
[----:B------:R-:W-:-:S09]  /*8f60*/  UPRMT UR4, UR37, 0x654, UR4 ;  /* 0x0000065425047896 */ /* 0x000fd20008000004 */
[----:B------:R-:W-:Y:S01]  /*8f70*/  SYNCS.ARRIVE.TRANS64.RED.A1T0 RZ, [UR4], RZ ;  /* 0x000000ffffff79a7 */ /* 0x000fe20008100404 */
[----:B------:R-:W-:Y:S05]  /*8f80*/  EXIT ;  /* 0x000000000000794d */ /* 0x000fea0003800000 */
.L_x_19:
[----:B--2---:R2:W1:Y:S02]  /*8f90*/  SYNCS.PHASECHK.TRANS64.TRYWAIT P0, [R2+URZ+0x130], R3 ;  /* 0x00013003020075a7 */ /* 0x00446400080011ff */
[----:B-1----:R-:W-:Y:S05]  /*8fa0*/  @!P0 NANOSLEEP.SYNCS 0x989680 ;  /* 0x009896800000895d */ /* 0x002fea0003900000 */
[----:B------:R-:W1:Y:S02]  /*8fb0*/  @!P0 SYNCS.PHASECHK.TRANS64 P0, [R2+URZ+0x130], R3 ;  /* 0x00013003020085a7 */ /* 0x000e6400080010ff */
[----:B-1----:R-:W-:Y:S05]  /*8fc0*/  @!P0 BRA `(.L_x_19) ;  /* 0xfffffffc00f08947 */ /* 0x002fea000383ffff */
[----:B------:R-:W-:Y:S05]  /*8fd0*/  BRA `(.L_x_134) ;  /* 0xffffff8400987947 */ /* 0x000fea000383ffff */
.L_x_22:
[----:B-1----:R-:W-:-:S07]  /*8fe0*/  MOV R2, UR33 ;  /* 0x0000002100027c02 */ /* 0x002fce0008000f00 */
.L_x_135:
[----:B-1----:R1:W2:Y:S02]  /*8ff0*/  SYNCS.PHASECHK.TRANS64.TRYWAIT P0, [R2+URZ+0x38], R4 ;  /* 0x00003804020075a7 */ /* 0x0022a400080011ff */
[----:B--2---:R-:W-:Y:S05]  /*9000*/  @!P0 NANOSLEEP.SYNCS 0x989680 ;  /* 0x009896800000895d */ /* 0x004fea0003900000 */
[----:B------:R-:W2:Y:S02]  /*9010*/  @!P0 SYNCS.PHASECHK.TRANS64 P0, [R2+URZ+0x38], R4 ;  /* 0x00003804020085a7 */ /* 0x000ea400080010ff */
[----:B--2---:R-:W-:Y:S05]  /*9020*/  @!P0 BRA `(.L_x_135) ;  /* 0xfffffffc00f08947 */ /* 0x004fea000383ffff */
[----:B------:R-:W-:Y:S05]  /*9030*/  BRA `(.L_x_21) ;  /* 0xffffff8400e87947 */ /* 0x000fea000383ffff */
.L_x_28:
[----:B-1----:R-:W-:-:S07]  /*9040*/  MOV R2, UR17 ;  /* 0x0000001100027c02 */ /* 0x002fce0008000f00 */
.L_x_136:
[----:B-1----:R1:W2:Y:S02]  /*9050*/  SYNCS.PHASECHK.TRANS64.TRYWAIT P0, [R2+URZ+0x38], R4 ;  /* 0x00003804020075a7 */ /* 0x0022a400080011ff */
[----:B--2---:R-:W-:Y:S05]  /*9060*/  @!P0 NANOSLEEP.SYNCS 0x989680 ;  /* 0x009896800000895d */ /* 0x004fea0003900000 */
[----:B------:R-:W2:Y:S02]  /*9070*/  @!P0 SYNCS.PHASECHK.TRANS64 P0, [R2+URZ+0x38], R4 ;  /* 0x00003804020085a7 */ /* 0x000ea400080010ff */
[----:B--2---:R-:W-:Y:S05]  /*9080*/  @!P0 BRA `(.L_x_136) ;  /* 0xfffffffc00f08947 */ /* 0x004fea000383ffff */
[----:B------:R-:W-:Y:S05]  /*9090*/  BRA `(.L_x_27) ;  /* 0xffffff8800907947 */ /* 0x000fea000383ffff */
.L_x_32:
[----:B-1----:R1:W2:Y:S02]  /*90a0*/  SYNCS.PHASECHK.TRANS64.TRYWAIT P0, [R2+URZ+0xc0], R3 ;  /* 0x0000c003020075a7 */ /* 0x0022a400080011ff */
[----:B--2---:R-:W-:Y:S05]  /*90b0*/  @!P0 NANOSLEEP.SYNCS 0x989680 ;  /* 0x009896800000895d */ /* 0x004fea0003900000 */
[----:B------:R-:W2:Y:S02]  /*90c0*/  @!P0 SYNCS.PHASECHK.TRANS64 P0, [R2+URZ+0xc0], R3 ;  /* 0x0000c003020085a7 */ /* 0x000ea400080010ff */
[----:B--2---:R-:W-:Y:S05]  /*90d0*/  @!P0 BRA `(.L_x_32) ;  /* 0xfffffffc00f08947 */ /* 0x004fea000383ffff */
[----:B------:R-:W-:Y:S05]  /*90e0*/  BRA `(.L_x_137) ;  /* 0xffffff8c00207947 */ /* 0x000fea000383ffff */
.L_x_36:
[----:B----4-:R-:W-:-:S07]  /*90f0*/  MOV R0, UR5 ;  /* 0x0000000500007c02 */ /* 0x010fce0008000f00 */
.L_x_138:
[----:B-1----:R1:W2:Y:S02]  /*9100*/  SYNCS.PHASECHK.TRANS64.TRYWAIT P0, [R0+URZ], R2 ;  /* 0x00000002000075a7 */ /* 0x0022a400080011ff */
[----:B--2---:R-:W-:Y:S05]  /*9110*/  @!P0 NANOSLEEP.SYNCS 0x989680 ;  /* 0x009896800000895d */ /* 0x004fea0003900000 */
[----:B------:R-:W2:Y:S02]  /*9120*/  @!P0 SYNCS.PHASECHK.TRANS64 P0, [R0+URZ], R2 ;  /* 0x00000002000085a7 */ /* 0x000ea400080010ff */
[----:B--2---:R-:W-:Y:S05]  /*9130*/  @!P0 BRA `(.L_x_138) ;  /* 0xfffffffc00f08947 */ /* 0x004fea000383ffff */
[----:B------:R-:W-:Y:S05]  /*9140*/  BRA `(.L_x_139) ;  /* 0xffffff9000907947 */ /* 0x000fea000383ffff */
.L_x_37:
[----:B----4-:R-:W-:-:S07]  /*9150*/  MOV R0, UR5 ;  /* 0x0000000500007c02 */ /* 0x010fce0008000f00 */
.L_x_140:
[----:B-1----:R1:W2:Y:S02]  /*9160*/  SYNCS.PHASECHK.TRANS64.TRYWAIT P0, [R0+URZ], R3 ;  /* 0x00000003000075a7 */ /* 0x0022a400080011ff */
[----:B--2---:R-:W-:Y:S05]  /*9170*/  @!P0 NANOSLEEP.SYNCS 0x989680 ;  /* 0x009896800000895d */ /* 0x004fea0003900000 */
[----:B------:R-:W2:Y:S02]  /*9180*/  @!P0 SYNCS.PHASECHK.TRANS64 P0, [R0+URZ], R3 ;  /* 0x00000003000085a7 */ /* 0x000ea400080010ff */
[----:B--2---:R-:W-:Y:S05]  /*9190*/  @!P0 BRA `(.L_x_140) ;  /* 0xfffffffc00f08947 */ /* 0x004fea000383ffff */
[----:B------:R-:W-:Y:S05]  /*91a0*/  BRA `(.L_x_141) ;  /* 0xffffff90009c7947 */ /* 0x000fea000383ffff */
.L_x_38:
[----:B----4-:R-:W-:-:S07]  /*91b0*/  MOV R0, UR5 ;  /* 0x0000000500007c02 */ /* 0x010fce0008000f00 */
.L_x_142:
[----:B-1----:R1:W2:Y:S02]  /*91c0*/  SYNCS.PHASECHK.TRANS64.TRYWAIT P0, [R0+URZ], R3 ;  /* 0x00000003000075a7 */ /* 0x0022a400080011ff */
[----:B--2---:R-:W-:Y:S05]  /*91d0*/  @!P0 NANOSLEEP.SYNCS 0x989680 ;  /* 0x009896800000895d */ /* 0x004fea0003900000 */
[----:B------:R-:W2:Y:S02]  /*91e0*/  @!P0 SYNCS.PHASECHK.TRANS64 P0, [R0+URZ], R3 ;  /* 0x00000003000085a7 */ /* 0x000ea400080010ff */
[----:B--2---:R-:W-:Y:S05]  /*91f0*/  @!P0 BRA `(.L_x_142) ;  /* 0xfffffffc00f08947 */ /* 0x004fea000383ffff */
[----:B------:R-:W-:Y:S05]  /*9200*/  BRA `(.L_x_143) ;  /* 0xffffff9000a87947 */ /* 0x000fea000383ffff */
.L_x_39:
[----:B----4-:R-:W-:-:S07]  /*9210*/  MOV R0, UR5 ;  /* 0x0000000500007c02 */ /* 0x010fce0008000f00 */
.L_x_144:
[----:B-1----:R1:W2:Y:S02]  /*9220*/  SYNCS.PHASECHK.TRANS64.TRYWAIT P0, [R0+URZ], R3 ;  /* 0x00000003000075a7 */ /* 0x0022a400080011ff */
[----:B--2---:R-:W-:Y:S05]  /*9230*/  @!P0 NANOSLEEP.SYNCS 0x989680 ;  /* 0x009896800000895d */ /* 0x004fea0003900000 */
[----:B------:R-:W2:Y:S02]  /*9240*/  @!P0 SYNCS.PHASECHK.TRANS64 P0, [R0+URZ], R3 ;  /* 0x00000003000085a7 */ /* 0x000ea400080010ff */
[----:B--2---:R-:W-:Y:S05]  /*9250*/  @!P0 BRA `(.L_x_144) ;  /* 0xfffffffc00f08947 */ /* 0x004fea000383ffff */
[----:B------:R-:W-:Y:S05]  /*9260*/  BRA `(.L_x_145) ;  /* 0xffffff9000b47947 */ /* 0x000fea000383ffff */
.L_x_40:
[----:B----4-:R-:W-:-:S07]  /*9270*/  MOV R0, UR5 ;  /* 0x0000000500007c02 */ /* 0x010fce0008000f00 */
.L_x_146:
[----:B-1----:R1:W2:Y:S02]  /*9280*/  SYNCS.PHASECHK.TRANS64.TRYWAIT P0, [R0+URZ], R3 ;  /* 0x00000003000075a7 */ /* 0x0022a400080011ff */
[----:B--2---:R-:W-:Y:S05]  /*9290*/  @!P0 NANOSLEEP.SYNCS 0x989680 ;  /* 0x009896800000895d */ /* 0x004fea0003900000 */
[----:B------:R-:W2:Y:S02]  /*92a0*/  @!P0 SYNCS.PHASECHK.TRANS64 P0, [R0+URZ], R3 ;  /* 0x00000003000085a7 */ /* 0x000ea400080010ff */
[----:B--2---:R-:W-:Y:S05]  /*92b0*/  @!P0 BRA `(.L_x_146) ;  /* 0xfffffffc00f08947 */ /* 0x004fea000383ffff */
[----:B------:R-:W-:Y:S05]  /*92c0*/  BRA `(.L_x_147) ;  /* 0xffffff9000c07947 */ /* 0x000fea000383ffff */
.L_x_41:
[----:B----4-:R-:W-:-:S07]  /*92d0*/  MOV R0, UR5 ;  /* 0x0000000500007c02 */ /* 0x010fce0008000f00 */
.L_x_148:
[----:B-1----:R1:W2:Y:S02]  /*92e0*/  SYNCS.PHASECHK.TRANS64.TRYWAIT P0, [R0+URZ], R3 ;  /* 0x00000003000075a7 */ /* 0x0022a400080011ff */
[----:B--2---:R-:W-:Y:S05]  /*92f0*/  @!P0 NANOSLEEP.SYNCS 0x989680 ;  /* 0x009896800000895d */ /* 0x004fea0003900000 */
[----:B------:R-:W2:Y:S02]  /*9300*/  @!P0 SYNCS.PHASECHK.TRANS64 P0, [R0+URZ], R3 ;  /* 0x00000003000085a7 */ /* 0x000ea400080010ff */
[----:B--2---:R-:W-:Y:S05]  /*9310*/  @!P0 BRA `(.L_x_148) ;  /* 0xfffffffc00f08947 */ /* 0x004fea000383ffff */
[----:B------:R-:W-:Y:S05]  /*9320*/  BRA `(.L_x_149) ;  /* 0xffffff9000cc7947 */ /* 0x000fea000383ffff */
.L_x_44:
[----:B-1----:R1:W2:Y:S02]  /*9330*/  SYNCS.PHASECHK.TRANS64.TRYWAIT P0, [R0+URZ+0x120], R4 ;  /* 0x00012004000075a7 */ /* 0x0022a400080011ff */
[----:B--2---:R-:W-:Y:S05]  /*9340*/  @!P0 NANOSLEEP.SYNCS 0x989680 ;  /* 0x009896800000895d */ /* 0x004fea0003900000 */
[----:B------:R-:W2:Y:S02]  /*9350*/  @!P0 SYNCS.PHASECHK.TRANS64 P0, [R0+URZ+0x120], R4 ;  /* 0x00012004000085a7 */ /* 0x000ea400080010ff */
[----:B--2---:R-:W-:Y:S05]  /*9360*/  @!P0 BRA `(.L_x_44) ;  /* 0xfffffffc00f08947 */ /* 0x004fea000383ffff */
[----:B------:R-:W-:Y:S05]  /*9370*/  BRA `(.L_x_150) ;  /* 0xffffff9400287947 */ /* 0x000fea000383ffff */
.L_x_45:
[----:B------:R-:W-:-:S07]  /*9380*/  MOV R0, UR5 ;  /* 0x0000000500007c02 */ /* 0x000fce0008000f00 */
.L_x_151:
[----:B-1----:R1:W2:Y:S02]  /*9390*/  SYNCS.PHASECHK.TRANS64.TRYWAIT P0, [R0+URZ+0xd0], R5 ;  /* 0x0000d005000075a7 */ /* 0x0022a400080011ff */
[----:B--2---:R-:W-:Y:S05]  /*93a0*/  @!P0 NANOSLEEP.SYNCS 0x989680 ;  /* 0x009896800000895d */ /* 0x004fea0003900000 */
[----:B------:R-:W2:Y:S02]  /*93b0*/  @!P0 SYNCS.PHASECHK.TRANS64 P0, [R0+URZ+0xd0], R5 ;  /* 0x0000d005000085a7 */ /* 0x000ea400080010ff */
[----:B--2---:R-:W-:Y:S05]  /*93c0*/  @!P0 BRA `(.L_x_151) ;  /* 0xfffffffc00f08947 */ /* 0x004fea000383ffff */
[----:B------:R-:W-:Y:S05]  /*93d0*/  BRA `(.L_x_152) ;  /* 0xffffff9400387947 */ /* 0x000fea000383ffff */
.L_x_46:
[----:B-1----:R1:W2:Y:S02]  /*93e0*/  SYNCS.PHASECHK.TRANS64.TRYWAIT P1, [R0+URZ+0xc0], R4 ;  /* 0x0000c004000075a7 */ /* 0x0022a400080211ff */
[----:B--2---:R-:W-:Y:S05]  /*93f0*/  @!P1 NANOSLEEP.SYNCS 0x989680 ;  /* 0x009896800000995d */ /* 0x004fea0003900000 */
[----:B------:R-:W2:Y:S02]  /*9400*/  @!P1 SYNCS.PHASECHK.TRANS64 P1, [R0+URZ+0xc0], R4 ;  /* 0x0000c004000095a7 */ /* 0x000ea400080210ff */
[----:B--2---:R-:W-:Y:S05]  /*9410*/  @!P1 BRA `(.L_x_46) ;  /* 0xfffffffc00f09947 */ /* 0x004fea000383ffff */
[----:B------:R-:W-:Y:S05]  /*9420*/  BRA `(.L_x_153) ;  /* 0xffffff9400687947 */ /* 0x000fea000383ffff */
.L_x_49:
[----:B------:R-:W-:-:S07]  /*9430*/  MOV R0, UR5 ;  /* 0x0000000500007c02 */ /* 0x000fce0008000f00 */
.L_x_154:
[----:B-1----:R1:W2:Y:S02]  /*9440*/  SYNCS.PHASECHK.TRANS64.TRYWAIT P0, [R0+URZ+0xd0], R2 ;  /* 0x0000d002000075a7 */ /* 0x0022a400080011ff */
[----:B--2---:R-:W-:Y:S05]  /*9450*/  @!P0 NANOSLEEP.SYNCS 0x989680 ;  /* 0x009896800000895d */ /* 0x004fea0003900000 */
[----:B------:R-:W2:Y:S02]  /*9460*/  @!P0 SYNCS.PHASECHK.TRANS64 P0, [R0+URZ+0xd0], R2 ;  /* 0x0000d002000085a7 */ /* 0x000ea400080010ff */
[----:B--2---:R-:W-:Y:S05]  /*9470*/  @!P0 BRA `(.L_x_154) ;  /* 0xfffffffc00f08947 */ /* 0x004fea000383ffff */
[----:B------:R-:W-:Y:S05]  /*9480*/  BRA `(.L_x_48) ;  /* 0xffffff9400bc7947 */ /* 0x000fea000383ffff */
.L_x_56:
[----:B-1----:R1:W2:Y:S02]  /*9490*/  SYNCS.PHASECHK.TRANS64.TRYWAIT P1, [R0+URZ+0xc0], R2 ;  /* 0x0000c002000075a7 */ /* 0x0022a400080211ff */
[----:B--2---:R-:W-:Y:S05]  /*94a0*/  @!P1 NANOSLEEP.SYNCS 0x989680 ;  /* 0x009896800000995d */ /* 0x004fea0003900000 */
[----:B------:R-:W2:Y:S02]  /*94b0*/  @!P1 SYNCS.PHASECHK.TRANS64 P1, [R0+URZ+0xc0], R2 ;  /* 0x0000c002000095a7 */ /* 0x000ea400080210ff */
[----:B--2---:R-:W-:Y:S05]  /*94c0*/  @!P1 BRA `(.L_x_56) ;  /* 0xfffffffc00f09947 */ /* 0x004fea000383ffff */
[----:B------:R-:W-:Y:S05]  /*94d0*/  BRA `(.L_x_155) ;  /* 0xffffff9c001c7947 */ /* 0x000fea000383ffff */
.L_x_57:
[----:B------:R-:W-:-:S07]  /*94e0*/  MOV R2, UR8 ;  /* 0x0000000800027c02 */ /* 0x000fce0008000f00 */
.L_x_156:
[----:B-1----:R1:W2:Y:S02]  /*94f0*/  SYNCS.PHASECHK.TRANS64.TRYWAIT P0, [R2+URZ+0x100], R0 ;  /* 0x00010000020075a7 */ /* 0x0022a400080011ff */
[----:B--2---:R-:W-:Y:S05]  /*9500*/  @!P0 NANOSLEEP.SYNCS 0x989680 ;  /* 0x009896800000895d */ /* 0x004fea0003900000 */
[----:B------:R-:W2:Y:S02]  /*9510*/  @!P0 SYNCS.PHASECHK.TRANS64 P0, [R2+URZ+0x100], R0 ;  /* 0x00010000020085a7 */ /* 0x000ea400080010ff */
[----:B--2---:R-:W-:Y:S05]  /*9520*/  @!P0 BRA `(.L_x_156) ;  /* 0xfffffffc00f08947 */ /* 0x004fea000383ffff */
[----:B------:R-:W-:Y:S05]  /*9530*/  BRA `(.L_x_157) ;  /* 0xffffff9c006c7947 */ /* 0x000fea000383ffff */
.L_x_60:
[----:B------:R-:W-:Y:S07]  /*9540*/  MOV R0, UR7 ;  /* 0x0000000700007c02 */ /* 0x000fee0008000f00 */
.L_x_158:
[----:B-1----:R1:W2:Y:S02]  /*9550*/  SYNCS.PHASECHK.TRANS64.TRYWAIT P0, [R0+URZ], R2 ;  /* 0x00000002000075a7 */ /* 0x0022a400080011ff */
[----:B--2---:R-:W-:Y:S05]  /*9560*/  @!P0 NANOSLEEP.SYNCS 0x989680 ;  /* 0x009896800000895d */ /* 0x004fea0003900000 */
[----:B------:R-:W2:Y:S02]  /*9570*/  @!P0 SYNCS.PHASECHK.TRANS64 P0, [R0+URZ], R2 ;  /* 0x00000002000085a7 */ /* 0x000ea400080010ff */
[----:B--2---:R-:W-:Y:S05]  /*9580*/  @!P0 BRA `(.L_x_158) ;  /* 0xfffffffc00f08947 */ /* 0x004fea000383ffff */
[----:B------:R-:W-:Y:S05]  /*9590*/  BRA `(.L_x_59) ;  /* 0xffffff9c00887947 */ /* 0x000fea000383ffff */
.L_x_63:
[----:B------:R-:W-:-:S07]  /*95a0*/  MOV R0, UR5 ;  /* 0x0000000500007c02 */ /* 0x000fce0008000f00 */
.L_x_159:
[----:B--2---:R2:W3:Y:S02]  /*95b0*/  SYNCS.PHASECHK.TRANS64.TRYWAIT P0, [R0+URZ], R2 ;  /* 0x00000002000075a7 */ /* 0x0044e400080011ff */
[----:B---3--:R-:W-:Y:S05]  /*95c0*/  @!P0 NANOSLEEP.SYNCS 0x989680 ;  /* 0x009896800000895d */ /* 0x008fea0003900000 */
[----:B------:R-:W3:Y:S02]  /*95d0*/  @!P0 SYNCS.PHASECHK.TRANS64 P0, [R0+URZ], R2 ;  /* 0x00000002000085a7 */ /* 0x000ee400080010ff */
[----:B---3--:R-:W-:Y:S05]  /*95e0*/  @!P0 BRA `(.L_x_159) ;  /* 0xfffffffc00f08947 */ /* 0x008fea000383ffff */
[----:B------:R-:W-:Y:S05]  /*95f0*/  BRA `(.L_x_160) ;  /* 0xffffffa0003c7947 */ /* 0x000fea000383ffff */
.L_x_64:
[----:B------:R-:W-:-:S07]  /*9600*/  MOV R0, UR5 ;  /* 0x0000000500007c02 */ /* 0x000fce0008000f00 */
.L_x_161:
[----:B-1----:R1:W2:Y:S02]  /*9610*/  SYNCS.PHASECHK.TRANS64.TRYWAIT P0, [R0+URZ], R3 ;  /* 0x00000003000075a7 */ /* 0x0022a400080011ff */
[----:B--2---:R-:W-:Y:S05]  /*9620*/  @!P0 NANOSLEEP.SYNCS 0x989680 ;  /* 0x009896800000895d */ /* 0x004fea0003900000 */
[----:B------:R-:W2:Y:S02]  /*9630*/  @!P0 SYNCS.PHASECHK.TRANS64 P0, [R0+URZ], R3 ;  /* 0x00000003000085a7 */ /* 0x000ea400080010ff */
[----:B--2---:R-:W-:Y:S05]  /*9640*/  @!P0 BRA `(.L_x_161) ;  /* 0xfffffffc00f08947 */ /* 0x004fea000383ffff */
[----:B------:R-:W-:Y:S05]  /*9650*/  BRA `(.L_x_162) ;  /* 0xffffffa000487947 */ /* 0x000fea000383ffff */
.L_x_65:
[----:B------:R-:W-:-:S07]  /*9660*/  MOV R0, UR5 ;  /* 0x0000000500007c02 */ /* 0x000fce0008000f00 */
.L_x_163:
[----:B-1----:R1:W2:Y:S02]  /*9670*/  SYNCS.PHASECHK.TRANS64.TRYWAIT P0, [R0+URZ], R3 ;  /* 0x00000003000075a7 */ /* 0x0022a400080011ff */
[----:B--2---:R-:W-:Y:S05]  /*9680*/  @!P0 NANOSLEEP.SYNCS 0x989680 ;  /* 0x009896800000895d */ /* 0x004fea0003900000 */
[----:B------:R-:W2:Y:S02]  /*9690*/  @!P0 SYNCS.PHASECHK.TRANS64 P0, [R0+URZ], R3 ;  /* 0x00000003000085a7 */ /* 0x000ea400080010ff */
[----:B--2---:R-:W-:Y:S05]  /*96a0*/  @!P0 BRA `(.L_x_163) ;  /* 0xfffffffc00f08947 */ /* 0x004fea000383ffff */
[----:B------:R-:W-:Y:S05]  /*96b0*/  BRA `(.L_x_164) ;  /* 0xffffffa000547947 */ /* 0x000fea000383ffff */
.L_x_66:
[----:B-1----:R-:W-:-:S07]  /*96c0*/  MOV R0, UR7 ;  /* 0x0000000700007c02 */ /* 0x002fce0008000f00 */
.L_x_165:
[----:B-1----:R1:W2:Y:S02]  /*96d0*/  SYNCS.PHASECHK.TRANS64.TRYWAIT P0, [R0+URZ], R2 ;  /* 0x00000002000075a7 */ /* 0x0022a400080011ff */
[----:B--2---:R-:W-:Y:S05]  /*96e0*/  @!P0 NANOSLEEP.SYNCS 0x989680 ;  /* 0x009896800000895d */ /* 0x004fea0003900000 */
[----:B------:R-:W2:Y:S02]  /*96f0*/  @!P0 SYNCS.PHASECHK.TRANS64 P0, [R0+URZ], R2 ;  /* 0x00000002000085a7 */ /* 0x000ea400080010ff */
[----:B--2---:R-:W-:Y:S05]  /*9700*/  @!P0 BRA `(.L_x_165) ;  /* 0xfffffffc00f08947 */ /* 0x004fea000383ffff */
[----:B------:R-:W-:Y:S05]  /*9710*/  BRA `(.L_x_166) ;  /* 0xffffffa000607947 */ /* 0x000fea000383ffff */
.L_x_71:
[----:B--2---:R2:W3:Y:S02]  /*9720*/  SYNCS.PHASECHK.TRANS64.TRYWAIT P0, [R0+URZ+0xc0], R2 ;  /* 0x0000c002000075a7 */ /* 0x0044e400080011ff */
[----:B---3--:R-:W-:Y:S05]  /*9730*/  @!P0 NANOSLEEP.SYNCS 0x989680 ;  /* 0x009896800000895d */ /* 0x008fea0003900000 */
[----:B------:R-:W3:Y:S02]  /*9740*/  @!P0 SYNCS.PHASECHK.TRANS64 P0, [R0+URZ+0xc0], R2 ;  /* 0x0000c002000085a7 */ /* 0x000ee400080010ff */
[----:B---3--:R-:W-:Y:S05]  /*9750*/  @!P0 BRA `(.L_x_71) ;  /* 0xfffffffc00f08947 */ /* 0x008fea000383ffff */
[----:B------:R-:W-:Y:S05]  /*9760*/  BRA `(.L_x_167) ;  /* 0xffffffa4006c7947 */ /* 0x000fea000383ffff */
.L_x_74:
[----:B------:R-:W-:Y:S07]  /*9770*/  MOV R0, UR7 ;  /* 0x0000000700007c02 */ /* 0x000fee0008000f00 */
.L_x_168:
[----:B--2---:R2:W3:Y:S02]  /*9780*/  SYNCS.PHASECHK.TRANS64.TRYWAIT P0, [R0+URZ+0xb8], R2 ;  /* 0x0000b802000075a7 */ /* 0x0044e400080011ff */
[----:B---3--:R-:W-:Y:S05]  /*9790*/  @!P0 NANOSLEEP.SYNCS 0x989680 ;  /* 0x009896800000895d */ /* 0x008fea0003900000 */
[----:B------:R-:W3:Y:S02]  /*97a0*/  @!P0 SYNCS.PHASECHK.TRANS64 P0, [R0+URZ+0xb8], R2 ;  /* 0x0000b802000085a7 */ /* 0x000ee400080010ff */
[----:B---3--:R-:W-:Y:S05]  /*97b0*/  @!P0 BRA `(.L_x_168) ;  /* 0xfffffffc00f08947 */ /* 0x008fea000383ffff */
[----:B------:R-:W-:Y:S05]  /*97c0*/  BRA `(.L_x_73) ;  /* 0xffffffa8004c7947 */ /* 0x000fea000383ffff */
.L_x_77:
[----:B------:R-:W-:Y:S07]  /*97d0*/  MOV R0, UR7 ;  /* 0x0000000700007c02 */ /* 0x000fee0008000f00 */
.L_x_169:
[----:B-1----:R1:W2:Y:S02]  /*97e0*/  SYNCS.PHASECHK.TRANS64.TRYWAIT P0, [R0+URZ+0x90], R14 ;  /* 0x0000900e000075a7 */ /* 0x0022a400080011ff */
[----:B--2---:R-:W-:Y:S05]  /*97f0*/  @!P0 NANOSLEEP.SYNCS 0x989680 ;  /* 0x009896800000895d */ /* 0x004fea0003900000 */
[----:B------:R-:W2:Y:S02]  /*9800*/  @!P0 SYNCS.PHASECHK.TRANS64 P0, [R0+URZ+0x90], R14 ;  /* 0x0000900e000085a7 */ /* 0x000ea400080010ff */
[----:B--2---:R-:W-:Y:S05]  /*9810*/  @!P0 BRA `(.L_x_169) ;  /* 0xfffffffc00f08947 */ /* 0x004fea000383ffff */
[----:B------:R-:W-:Y:S05]  /*9820*/  BRA `(.L_x_170) ;  /* 0xffffffa800c47947 */ /* 0x000fea000383ffff */
.L_x_78:
[----:B------:R-:W-:Y:S07]  /*9830*/  MOV R0, UR7 ;  /* 0x0000000700007c02 */ /* 0x000fee0008000f00 */
.L_x_171:
[----:B-1----:R1:W2:Y:S02]  /*9840*/  SYNCS.PHASECHK.TRANS64.TRYWAIT P0, [R0+URZ+0x98], R14 ;  /* 0x0000980e000075a7 */ /* 0x0022a400080011ff */
[----:B--2---:R-:W-:Y:S05]  /*9850*/  @!P0 NANOSLEEP.SYNCS 0x989680 ;  /* 0x009896800000895d */ /* 0x004fea0003900000 */
[----:B------:R-:W2:Y:S02]  /*9860*/  @!P0 SYNCS.PHASECHK.TRANS64 P0, [R0+URZ+0x98], R14 ;  /* 0x0000980e000085a7 */ /* 0x000ea400080010ff */
[----:B--2---:R-:W-:Y:S05]  /*9870*/  @!P0 BRA `(.L_x_171) ;  /* 0xfffffffc00f08947 */ /* 0x004fea000383ffff */
[----:B------:R-:W-:Y:S05]  /*9880*/  BRA `(.L_x_172) ;  /* 0xffffffa800fc7947 */ /* 0x000fea000383ffff */
.L_x_79:
[----:B------:R-:W-:Y:S07]  /*9890*/  MOV R0, UR7 ;  /* 0x0000000700007c02 */ /* 0x000fee0008000f00 */
.L_x_173:
[----:B-1----:R1:W2:Y:S02]  /*98a0*/  SYNCS.PHASECHK.TRANS64.TRYWAIT P0, [R0+URZ+0xa0], R14 ;  /* 0x0000a00e000075a7 */ /* 0x0022a400080011ff */
[----:B--2---:R-:W-:Y:S05]  /*98b0*/  @!P0 NANOSLEEP.SYNCS 0x989680 ;  /* 0x009896800000895d */ /* 0x004fea0003900000 */
[----:B------:R-:W2:Y:S02]  /*98c0*/  @!P0 SYNCS.PHASECHK.TRANS64 P0, [R0+URZ+0xa0], R14 ;  /* 0x0000a00e000085a7 */ /* 0x000ea400080010ff */
[----:B--2---:R-:W-:Y:S05]  /*98d0*/  @!P0 BRA `(.L_x_173) ;  /* 0xfffffffc00f08947 */ /* 0x004fea000383ffff */
[----:B------:R-:W-:Y:S05]  /*98e0*/  BRA `(.L_x_174) ;  /* 0xffffffac00407947 */ /* 0x000fea000383ffff */
.L_x_80:
[----:B------:R-:W-:Y:S07]  /*98f0*/  MOV R0, UR7 ;  /* 0x0000000700007c02 */ /* 0x000fee0008000f00 */
.L_x_175:
[----:B-1----:R1:W2:Y:S02]  /*9900*/  SYNCS.PHASECHK.TRANS64.TRYWAIT P0, [R0+URZ+0xa8], R14 ;  /* 0x0000a80e000075a7 */ /* 0x0022a400080011ff */
[----:B--2---:R-:W-:Y:S05]  /*9910*/  @!P0 NANOSLEEP.SYNCS 0x989680 ;  /* 0x009896800000895d */ /* 0x004fea0003900000 */
[----:B------:R-:W2:Y:S02]  /*9920*/  @!P0 SYNCS.PHASECHK.TRANS64 P0, [R0+URZ+0xa8], R14 ;  /* 0x0000a80e000085a7 */ /* 0x000ea400080010ff */
[----:B--2---:R-:W-:Y:S05]  /*9930*/  @!P0 BRA `(.L_x_175) ;  /* 0xfffffffc00f08947 */ /* 0x004fea000383ffff */
[----:B------:R-:W-:Y:S05]  /*9940*/  BRA `(.L_x_176) ;  /* 0xffffffac00c47947 */ /* 0x000fea000383ffff */
.L_x_82:
[----:B------:R-:W-:-:S07]  /*9950*/  MOV R0, UR7 ;  /* 0x0000000700007c02 */ /* 0x000fce0008000f00 */
.L_x_177:
[----:B-1----:R1:W3:Y:S02]  /*9960*/  SYNCS.PHASECHK.TRANS64.TRYWAIT P0, [R0+URZ+0x90], R2 ;  /* 0x00009002000075a7 */ /* 0x0022e400080011ff */
[----:B---3--:R-:W-:Y:S05]  /*9970*/  @!P0 NANOSLEEP.SYNCS 0x989680 ;  /* 0x009896800000895d */ /* 0x008fea0003900000 */
[----:B------:R-:W3:Y:S02]  /*9980*/  @!P0 SYNCS.PHASECHK.TRANS64 P0, [R0+URZ+0x90], R2 ;  /* 0x00009002000085a7 */ /* 0x000ee400080010ff */
[----:B---3--:R-:W-:Y:S05]  /*9990*/  @!P0 BRA `(.L_x_177) ;  /* 0xfffffffc00f08947 */ /* 0x008fea000383ffff */
[----:B------:R-:W-:Y:S05]  /*99a0*/  BRA `(.L_x_178) ;  /* 0xffffffb000347947 */ /* 0x000fea000383ffff */
.L_x_83:
[----:B-1----:R-:W-:-:S07]  /*99b0*/  MOV R0, UR7 ;  /* 0x0000000700007c02 */ /* 0x002fce0008000f00 */
.L_x_179:
[----:B-1----:R1:W3:Y:S02]  /*99c0*/  SYNCS.PHASECHK.TRANS64.TRYWAIT P0, [R0+URZ+0x98], R2 ;  /* 0x00009802000075a7 */ /* 0x0022e400080011ff */
[----:B---3--:R-:W-:Y:S05]  /*99d0*/  @!P0 NANOSLEEP.SYNCS 0x989680 ;  /* 0x009896800000895d */ /* 0x008fea0003900000 */
[----:B------:R-:W3:Y:S02]  /*99e0*/  @!P0 SYNCS.PHASECHK.TRANS64 P0, [R0+URZ+0x98], R2 ;  /* 0x00009802000085a7 */ /* 0x000ee400080010ff */
[----:B---3--:R-:W-:Y:S05]  /*99f0*/  @!P0 BRA `(.L_x_179) ;  /* 0xfffffffc00f08947 */ /* 0x008fea000383ffff */
[----:B------:R-:W-:Y:S05]  /*9a00*/  BRA `(.L_x_180) ;  /* 0xffffffb000247947 */ /* 0x000fea000383ffff */
.L_x_84:
[----:B-1----:R-:W-:-:S07]  /*9a10*/  MOV R0, UR7 ;  /* 0x0000000700007c02 */ /* 0x002fce0008000f00 */
.L_x_181:
[----:B-1----:R1:W3:Y:S02]  /*9a20*/  SYNCS.PHASECHK.TRANS64.TRYWAIT P0, [R0+URZ+0xa0], R2 ;  /* 0x0000a002000075a7 */ /* 0x0022e400080011ff */
[----:B---3--:R-:W-:Y:S05]  /*9a30*/  @!P0 NANOSLEEP.SYNCS 0x989680 ;  /* 0x009896800000895d */ /* 0x008fea0003900000 */
[----:B------:R-:W3:Y:S02]  /*9a40*/  @!P0 SYNCS.PHASECHK.TRANS64 P0, [R0+URZ+0xa0], R2 ;  /* 0x0000a002000085a7 */ /* 0x000ee400080010ff */
[----:B---3--:R-:W-:Y:S05]  /*9a50*/  @!P0 BRA `(.L_x_181) ;  /* 0xfffffffc00f08947 */ /* 0x008fea000383ffff */
[----:B------:R-:W-:Y:S05]  /*9a60*/  BRA `(.L_x_182) ;  /* 0xffffffb000147947 */ /* 0x000fea000383ffff */
.L_x_86:
[----:B--2---:R2:W4:Y:S02]  /*9a70*/  SYNCS.PHASECHK.TRANS64.TRYWAIT P0, [R0+URZ+0xc0], R2 ;  /* 0x0000c002000075a7 */ /* 0x00452400080011ff */
[----:B----4-:R-:W-:Y:S05]  /*9a80*/  @!P0 NANOSLEEP.SYNCS 0x989680 ;  /* 0x009896800000895d */ /* 0x010fea0003900000 */
[----:B------:R-:W4:Y:S02]  /*9a90*/  @!P0 SYNCS.PHASECHK.TRANS64 P0, [R0+URZ+0xc0], R2 ;  /* 0x0000c002000085a7 */ /* 0x000f2400080010ff */
[----:B----4-:R-:W-:Y:S05]  /*9aa0*/  @!P0 BRA `(.L_x_86) ;  /* 0xfffffffc00f08947 */ /* 0x010fea000383ffff */
[----:B------:R-:W-:Y:S05]  /*9ab0*/  BRA `(.L_x_183) ;  /* 0xffffffb000e87947 */ /* 0x000fea000383ffff */
.L_x_97:
[----:B-1----:R-:W-:Y:S04]  /*9ac0*/  MOV R0, UR48 ;  /* 0x0000003000007c02 */ /* 0x002fe80008000f00 */
[----:B------:R1:W3:Y:S03]  /*9ad0*/  SYNCS.PHASECHK.TRANS64.TRYWAIT P1, [R0+URZ+0x70], R3 ;  /* 0x00007003000075a7 */ /* 0x0002e600080211ff */
[----:B---3--:R-:W-:Y:S05]  /*9ae0*/  @!P1 NANOSLEEP.SYNCS 0x989680 ;  /* 0x009896800000995d */ /* 0x008fea0003900000 */
[----:B------:R-:W3:Y:S02]  /*9af0*/  @!P1 SYNCS.PHASECHK.TRANS64 P1, [R0+URZ+0x70], R3 ;  /* 0x00007003000095a7 */ /* 0x000ee400080210ff */
[----:B---3--:R-:W-:Y:S05]  /*9b00*/  @!P1 BRA `(.L_x_97) ;  /* 0xfffffffc00ec9947 */ /* 0x008fea000383ffff */
[----:B------:R-:W-:Y:S05]  /*9b10*/  BRA `(.L_x_96) ;  /* 0xffffffc000207947 */ /* 0x000fea000383ffff */
.L_x_99:
[----:B-1----:R1:W2:Y:S02]  /*9b20*/  SYNCS.PHASECHK.TRANS64.TRYWAIT P0, [R64+URZ+0xe0], R2 ;  /* 0x0000e002400075a7 */ /* 0x0022a400080011ff */
[----:B--2---:R-:W-:Y:S05]  /*9b30*/  @!P0 NANOSLEEP.SYNCS 0x989680 ;  /* 0x009896800000895d */ /* 0x004fea0003900000 */
[----:B------:R-:W2:Y:S02]  /*9b40*/  @!P0 SYNCS.PHASECHK.TRANS64 P0, [R64+URZ+0xe0], R2 ;  /* 0x0000e002400085a7 */ /* 0x000ea400080010ff */
[----:B--2---:R-:W-:Y:S05]  /*9b50*/  @!P0 BRA `(.L_x_99) ;  /* 0xfffffffc00f08947 */ /* 0x004fea000383ffff */
[----:B------:R-:W-:Y:S05]  /*9b60*/  BRA `(.L_x_98) ;  /* 0xffffffc0004c7947 */ /* 0x000fea000383ffff */
.L_x_108:
[----:B--2---:R2:W3:Y:S02]  /*9b70*/  SYNCS.PHASECHK.TRANS64.TRYWAIT P0, [R2+URZ+0x70], R0 ;  /* 0x00007000020075a7 */ /* 0x0044e400080011ff */
[----:B---3--:R-:W-:Y:S05]  /*9b80*/  @!P0 NANOSLEEP.SYNCS 0x989680 ;  /* 0x009896800000895d */ /* 0x008fea0003900000 */
[----:B------:R-:W3:Y:S02]  /*9b90*/  @!P0 SYNCS.PHASECHK.TRANS64 P0, [R2+URZ+0x70], R0 ;  /* 0x00007000020085a7 */ /* 0x000ee400080010ff */
[----:B---3--:R-:W-:Y:S05]  /*9ba0*/  @!P0 BRA `(.L_x_108) ;  /* 0xfffffffc00f08947 */ /* 0x008fea000383ffff */
[----:B------:R-:W-:Y:S05]  /*9bb0*/  BRA `(.L_x_107) ;  /* 0xffffffcc00307947 */ /* 0x000fea000383ffff */
.L_x_116:
[----:B--2---:R2:W3:Y:S02]  /*9bc0*/  SYNCS.PHASECHK.TRANS64.TRYWAIT P0, [R0+URZ+0x70], R5 ;  /* 0x00007005000075a7 */ /* 0x0044e400080011ff */
[----:B---3--:R-:W-:Y:S05]  /*9bd0*/  @!P0 NANOSLEEP.SYNCS 0x989680 ;  /* 0x009896800000895d */ /* 0x008fea0003900000 */
[----:B------:R-:W3:Y:S02]  /*9be0*/  @!P0 SYNCS.PHASECHK.TRANS64 P0, [R0+URZ+0x70], R5 ;  /* 0x00007005000085a7 */ /* 0x000ee400080010ff */
[----:B---3--:R-:W-:Y:S05]  /*9bf0*/  @!P0 BRA `(.L_x_116) ;  /* 0xfffffffc00f08947 */ /* 0x008fea000383ffff */
[----:B------:R-:W-:Y:S05]  /*9c00*/  BRA `(.L_x_115) ;  /* 0xffffffd800347947 */ /* 0x000fea000383ffff */
.L_x_124:
[----:B--2---:R2:W3:Y:S02]  /*9c10*/  SYNCS.PHASECHK.TRANS64.TRYWAIT P0, [R2+URZ+0x70], R0 ;  /* 0x00007000020075a7 */ /* 0x0044e400080011ff */
[----:B---3--:R-:W-:Y:S05]  /*9c20*/  @!P0 NANOSLEEP.SYNCS 0x989680 ;  /* 0x009896800000895d */ /* 0x008fea0003900000 */
[----:B------:R-:W3:Y:S02]  /*9c30*/  @!P0 SYNCS.PHASECHK.TRANS64 P0, [R2+URZ+0x70], R0 ;  /* 0x00007000020085a7 */ /* 0x000ee400080010ff */
[----:B---3--:R-:W-:Y:S05]  /*9c40*/  @!P0 BRA `(.L_x_124) ;  /* 0xfffffffc00f08947 */ /* 0x008fea000383ffff */
[----:B------:R-:W-:Y:S05]  /*9c50*/  BRA `(.L_x_123) ;  /* 0xffffffe400387947 */ /* 0x000fea000383ffff */
        .weak           $__internal_0_$__cuda_sm10x_tcgen05_guardrail_trap_col_being_dealloced_not_returned_by_alloc
        .type           $__internal_0_$__cuda_sm10x_tcgen05_guardrail_trap_col_being_dealloced_not_returned_by_alloc,@function
        .size           $__internal_0_$__cuda_sm10x_tcgen05_guardrail_trap_col_being_dealloced_not_returned_by_alloc,($__internal_1_$__cuda_sm10x_tcgen05_guardrail_trap_phase_invalid_during_alloc - $__internal_0_$__cuda_sm10x_tcgen05_guardrail_trap_col_being_dealloced_not_returned_by_alloc)
$__internal_0_$__cuda_sm10x_tcgen05_guardrail_trap_col_being_dealloced_not_returned_by_alloc:
[----:B------:R-:W-:Y:S05]  /*9c60*/  BPT.TRAP 0x1 ;  /* 0x000000040000795c */ /* 0x000fea0000300000 */
[----:B------:R-:W-:-:S04]  /*9c70*/  HFMA2 R3, -RZ, RZ, 0, 0 ;  /* 0x00000000ff037431 */ /* 0x000fc800000001ff */
[----:B------:R-:W-:Y:S05]  /*9c80*/  RET.REL.NODEC R2 `(_ZN7cutlass13device_kernelINS_4gemm6kernel13GemmUniversalIN4cute5tupleIJiiiiEEENS1_10collective13CollectiveMmaINS1_35MainloopSm100TmaUmmaWarpSpecializedILi7ELi2ELi4ENS5_IJNS4_1CILi1EEESB_SB_EEEEENS5_IJNSA_ILi64EEENSA_ILi256EEENSA_ILi32EEEEEENS_6half_tENS5_IJlSB_lEEESI_SJ_NS4_8TiledMMAINS4_8MMA_AtomIJNS4_20SM100_MMA_F16BF16_SSISI_SI_fLi64ELi256ELNS4_4UMMA5MajorE0ELSO_0ELNSN_7ScaleInE0ELSP_0EEEEEENS4_6LayoutISC_NS5_IJNSA_ILi0EEEST_ST_EEEEENS5_IJNS4_10UnderscoreESW_SW_EEEEENS4_13SM90_TMA_LOADENS4_14ComposedLayoutINS4_7SwizzleILi2ELi4ELi3EEENS4_18smem_ptr_flag_bitsILi16EEENSS_INS5_IJNSA_ILi8EEESG_EEENS5_IJSG_SB_EEEEEEEvNS4_8identityESZ_S19_vS1A_EENS_8epilogue10collective18CollectiveEpilogueINS1C_23Sm100TmaWarpSpecializedILi4ELi2ELi32ELb1ELb0EEEJSH_NS5_IJNSS_ISE_SB_EES1H_EEESI_SJ_SI_SJ_NS1C_6fusion15FusionCallbacksIS1G_NS1J_17LinearCombinationISI_fSI_fLNS_15FloatRoundStyleE2EEESH_S1I_JEEENS4_5SM1004TMEM4LOAD26SM100_TMEM_LOAD_16dp256b8xESZ_NS10_INS11_ILi3ELi4ELi3EEES14_NSS_INS5_IJS15_SE_EEENS5_IJSE_SB_EEEEEEENS4_17SM75_U32x4_LDSM_NENS4_14SM90_TMA_STOREES1X_NS4_17SM90_U32x4_STSM_NENS4_39AutoVectorizingCopyWithAssumedAlignmentILi128EEEEEEvvEEEEvNT_6ParamsE) ;  /* 0xffffff6002dc7950 */ /* 0x000fea0003c3ffff */
        .weak           $__internal_1_$__cuda_sm10x_tcgen05_guardrail_trap_phase_invalid_during_alloc
        .type           $__internal_1_$__cuda_sm10x_tcgen05_guardrail_trap_phase_invalid_during_alloc,@function
        .size           $__internal_1_$__cuda_sm10x_tcgen05_guardrail_trap_phase_invalid_during_alloc,($__internal_2_$__cuda_sm10x_tcgen05_guardrail_trap_unallocated_columns_being_dealloced - $__internal_1_$__cuda_sm10x_tcgen05_guardrail_trap_phase_invalid_during_alloc)
$__internal_1_$__cuda_sm10x_tcgen05_guardrail_trap_phase_invalid_during_alloc:
[----:B------:R-:W-:Y:S05]  /*9c90*/  BPT.TRAP 0x1 ;  /* 0x000000040000795c */ /* 0x000fea0000300000 */
[----:B------:R-:W-:-:S04]  /*9ca0*/  MOV R3, 0x0 ;  /* 0x0000000000037802 */ /* 0x000fc80000000f00 */
[----:B------:R-:W-:Y:S05]  /*9cb0*/  RET.REL.NODEC R2 `(_ZN7cutlass13device_kernelINS_4gemm6kernel13GemmUniversalIN4cute5tupleIJiiiiEEENS1_10collective13CollectiveMmaINS1_35MainloopSm100TmaUmmaWarpSpecializedILi7ELi2ELi4ENS5_IJNS4_1CILi1EEESB_SB_EEEEENS5_IJNSA_ILi64EEENSA_ILi256EEENSA_ILi32EEEEEENS_6half_tENS5_IJlSB_lEEESI_SJ_NS4_8TiledMMAINS4_8MMA_AtomIJNS4_20SM100_MMA_F16BF16_SSISI_SI_fLi64ELi256ELNS4_4UMMA5MajorE0ELSO_0ELNSN_7ScaleInE0ELSP_0EEEEEENS4_6LayoutISC_NS5_IJNSA_ILi0EEEST_ST_EEEEENS5_IJNS4_10UnderscoreESW_SW_EEEEENS4_13SM90_TMA_LOADENS4_14ComposedLayoutINS4_7SwizzleILi2ELi4ELi3EEENS4_18smem_ptr_flag_bitsILi16EEENSS_INS5_IJNSA_ILi8EEESG_EEENS5_IJSG_SB_EEEEEEEvNS4_8identityESZ_S19_vS1A_EENS_8epilogue10collective18CollectiveEpilogueINS1C_23Sm100TmaWarpSpecializedILi4ELi2ELi32ELb1ELb0EEEJSH_NS5_IJNSS_ISE_SB_EES1H_EEESI_SJ_SI_SJ_NS1C_6fusion15FusionCallbacksIS1G_NS1J_17LinearCombinationISI_fSI_fLNS_15FloatRoundStyleE2EEESH_S1I_JEEENS4_5SM1004TMEM4LOAD26SM100_TMEM_LOAD_16dp256b8xESZ_NS10_INS11_ILi3ELi4ELi3EEES14_NSS_INS5_IJS15_SE_EEENS5_IJSE_SB_EEEEEEENS4_17SM75_U32x4_LDSM_NENS4_14SM90_TMA_STOREES1X_NS4_17SM90_U32x4_STSM_NENS4_39AutoVectorizingCopyWithAssumedAlignmentILi128EEEEEEvvEEEEvNT_6ParamsE) ;  /* 0xffffff6002d07950 */ /* 0x000fea0003c3ffff */
        .weak           $__internal_2_$__cuda_sm10x_tcgen05_guardrail_trap_unallocated_columns_being_dealloced
        .type           $__internal_2_$__cuda_sm10x_tcgen05_guardrail_trap_unallocated_columns_being_dealloced,@function
        .size           $__internal_2_$__cuda_sm10x_tcgen05_guardrail_trap_unallocated_columns_being_dealloced,(.L_x_185 - $__internal_2_$__cuda_sm10x_tcgen05_guardrail_trap_unallocated_columns_being_dealloced)
$__internal_2_$__cuda_sm10x_tcgen05_guardrail_trap_unallocated_columns_being_dealloced:
[----:B------:R-:W-:Y:S05]  /*9cc0*/  BPT.TRAP 0x1 ;  /* 0x000000040000795c */ /* 0x000fea0000300000 */
[----:B------:R-:W-:-:S04]  /*9cd0*/  HFMA2 R3, -RZ, RZ, 0, 0 ;  /* 0x00000000ff037431 */ /* 0x000fc800000001ff */
[----:B------:R-:W-:Y:S05]  /*9ce0*/  RET.REL.NODEC R2 `(_ZN7cutlass13device_kernelINS_4gemm6kernel13GemmUniversalIN4cute5tupleIJiiiiEEENS1_10collective13CollectiveMmaINS1_35MainloopSm100TmaUmmaWarpSpecializedILi7ELi2ELi4ENS5_IJNS4_1CILi1EEESB_SB_EEEEENS5_IJNSA_ILi64EEENSA_ILi256EEENSA_ILi32EEEEEENS_6half_tENS5_IJlSB_lEEESI_SJ_NS4_8TiledMMAINS4_8MMA_AtomIJNS4_20SM100_MMA_F16BF16_SSISI_SI_fLi64ELi256ELNS4_4UMMA5MajorE0ELSO_0ELNSN_7ScaleInE0ELSP_0EEEEEENS4_6LayoutISC_NS5_IJNSA_ILi0EEEST_ST_EEEEENS5_IJNS4_10UnderscoreESW_SW_EEEEENS4_13SM90_TMA_LOADENS4_14ComposedLayoutINS4_7SwizzleILi2ELi4ELi3EEENS4_18smem_ptr_flag_bitsILi16EEENSS_INS5_IJNSA_ILi8EEESG_EEENS5_IJSG_SB_EEEEEEEvNS4_8identityESZ_S19_vS1A_EENS_8epilogue10collective18CollectiveEpilogueINS1C_23Sm100TmaWarpSpecializedILi4ELi2ELi32ELb1ELb0EEEJSH_NS5_IJNSS_ISE_SB_EES1H_EEESI_SJ_SI_SJ_NS1C_6fusion15FusionCallbacksIS1G_NS1J_17LinearCombinationISI_fSI_fLNS_15FloatRoundStyleE2EEESH_S1I_JEEENS4_5SM1004TMEM4LOAD26SM100_TMEM_LOAD_16dp256b8xESZ_NS10_INS11_ILi3ELi4ELi3EEES14_NSS_INS5_IJS15_SE_EEENS5_IJSE_SB_EEEEEEENS4_17SM75_U32x4_LDSM_NENS4_14SM90_TMA_STOREES1X_NS4_17SM90_U32x4_STSM_NENS4_39AutoVectorizingCopyWithAssumedAlignmentILi128EEEEEEvvEEEEvNT_6ParamsE) ;  /* 0xffffff6002c47950 */ /* 0x000fea0003c3ffff */
.L_x_184:
[----:B------:R-:W-:-:S00]  /*9cf0*/  BRA `(.L_x_184) ;  /* 0xfffffffc00fc7947 */ /* 0x000fc0000383ffff */
[----:B------:R-:W-:-:S00]  /*9d00*/  NOP ;  /* 0x0000000000007918 */ /* 0x000fc00000000000 */
[----:B------:R-:W-:-:S00]  /*9d10*/  NOP ;  /* 0x0000000000007918 */ /* 0x000fc00000000000 */
[----:B------:R-:W-:-:S00]  /*9d20*/  NOP ;  /* 0x0000000000007918 */ /* 0x000fc00000000000 */
[----:B------:R-:W-:-:S00]  /*9d30*/  NOP ;  /* 0x0000000000007918 */ /* 0x000fc00000000000 */
[----:B------:R-:W-:-:S00]  /*9d40*/  NOP ;  /* 0x0000000000007918 */ /* 0x000fc00000000000 */
[----:B------:R-:W-:-:S00]  /*9d50*/  NOP ;  /* 0x0000000000007918 */ /* 0x000fc00000000000 */
[----:B------:R-:W-:-:S00]  /*9d60*/  NOP ;  /* 0x0000000000007918 */ /* 0x000fc00000000000 */
[----:B------:R-:W-:-:S00]  /*9d70*/  NOP ;  /* 0x0000000000007918 */ /* 0x000fc00000000000 */
.L_x_185:


//--------------------- .nv.global.init           --------------------------
	.section	.nv.global.init,"aw",@progbits
.nv.global.init:
	.type		$str$27,@object
	.size		$str$27,($str$28 - $str$27)
$str$27:
        /*0000*/ 	.byte	0x28, 0x61, 0x64, 0x64, 0x72, 0x65, 0x73, 0x73, 0x20, 0x26, 0x20, 0x6d, 0x61, 0x73, 0x6b, 0x29
        /*0010*/ 	.byte	0x20, 0x3d, 0x3d, 0x20, 0x30, 0x00
	.type		$str$28,@object
	.size		$str$28,($str$26 - $str$28)
$str$28:
        /*0016*/ 	.byte	0x2f, 0x74, 0x6d, 0x70, 0x2f, 0x63, 0x75, 0x74, 0x6c, 0x61, 0x73, 0x73, 0x5f, 0x73, 0x77, 0x65
        /*0026*/ 	.byte	0x65, 0x70, 0x5f, 0x73, 0x72, 0x63, 0x2f, 0x69, 0x6e, 0x63, 0x6c, 0x75, 0x64, 0x65, 0x2f, 0x63
        /*0036*/ 	.byte	0x75, 0x74, 0x65, 0x2f, 0x70, 0x6f, 0x69, 0x6e, 0x74, 0x65, 0x72, 0x5f, 0x66, 0x6c, 0x61, 0x67
        /*0046*/ 	.byte	0x67, 0x65, 0x64, 0x2e, 0x68, 0x70, 0x70, 0x00
	.type		$str$26,@object
	.size		$str$26,($str$25 - $str$26)
$str$26:
        /*004e*/ 	.byte	0x2f, 0x74, 0x6d, 0x70, 0x2f, 0x63, 0x75, 0x74, 0x6c, 0x61, 0x73, 0x73, 0x5f, 0x73, 0x77, 0x65
        /*005e*/ 	.byte	0x65, 0x70, 0x5f, 0x73, 0x72, 0x63, 0x2f, 0x69, 0x6e, 0x63, 0x6c, 0x75, 0x64, 0x65, 0x2f, 0x63
        /*006e*/ 	.byte	0x75, 0x74, 0x65, 0x2f, 0x61, 0x74, 0x6f, 0x6d, 0x2f, 0x63, 0x6f, 0x70, 0x79, 0x5f, 0x74, 0x72
        /*007e*/ 	.byte	0x61, 0x69, 0x74, 0x73, 0x5f, 0x73, 0x6d, 0x31, 0x30, 0x30, 0x2e, 0x68, 0x70, 0x70, 0x00
	.type		$str$25,@object
	.size		$str$25,(__unnamed_1 - $str$25)
$str$25:
        /*008d*/ 	.byte	0x28, 0x28, 0x75, 0x69, 0x6e, 0x74, 0x33, 0x32, 0x5f, 0x74, 0x28, 0x74, 0x68, 0x72, 0x65, 0x61
        /*009d*/ 	.byte	0x64, 0x49, 0x64, 0x78, 0x2e, 0x78, 0x29, 0x20, 0x2f, 0x20, 0x33, 0x32, 0x29, 0x20, 0x25, 0x20
        /*00ad*/ 	.byte	0x34, 0x29, 0x20, 0x3d, 0x3d, 0x20, 0x28, 0x28, 0x28, 0x74, 0x6d, 0x65, 0x6d, 0x5f, 0x61, 0x64
        /*00bd*/ 	.byte	0x64, 0x72, 0x20, 0x3e, 0x3e, 0x20, 0x31, 0x36, 0x29, 0x20, 0x2f, 0x20, 0x33, 0x32, 0x29, 0x20
        /*00cd*/ 	.byte	0x25, 0x20, 0x34, 0x29, 0x00
	.type		__unnamed_1,@object
	.size		__unnamed_1,(__unnamed_2 - __unnamed_1)
__unnamed_1:
        /*00d2*/ 	.byte	0x61, 0x75, 0x74, 0x6f, 0x20, 0x63, 0x75, 0x74, 0x65, 0x3a, 0x3a, 0x61, 0x73, 0x5f, 0x70, 0x6f
        /* <DEDUP_REMOVED lines=24> */
        /*0262*/ 	.byte	0x3e, 0x3e, 0x3e, 0x5d, 0x00
	.type		__unnamed_2,@object
	.size		__unnamed_2,(.L_2 - __unnamed_2)
__unnamed_2:
        /* <DEDUP_REMOVED lines=46> */
        /*0547*/ 	.byte	0x75, 0x74, 0x65, 0x3a, 0x3a, 0x43, 0x3c, 0x30, 0x3e, 0x3e, 0x3e, 0x3e, 0x5d, 0x00
.L_2:


//--------------------- .nv.shared._ZN7cutlass13device_kernelINS_4gemm6kernel13GemmUniversalIN4cute5tupleIJiiiiEEENS1_10collective13CollectiveMmaINS1_35MainloopSm100TmaUmmaWarpSpecializedILi7ELi2ELi4ENS5_IJNS4_1CILi1EEESB_SB_EEEEENS5_IJNSA_ILi64EEENSA_ILi256EEENSA_ILi32EEEEEENS_6half_tENS5_IJlSB_lEEESI_SJ_NS4_8TiledMMAINS4_8MMA_AtomIJNS4_20SM100_MMA_F16BF16_SSISI_SI_fLi64ELi256ELNS4_4UMMA5MajorE0ELSO_0ELNSN_7ScaleInE0ELSP_0EEEEEENS4_6LayoutISC_NS5_IJNSA_ILi0EEEST_ST_EEEEENS5_IJNS4_10UnderscoreESW_SW_EEEEENS4_13SM90_TMA_LOADENS4_14ComposedLayoutINS4_7SwizzleILi2ELi4ELi3EEENS4_18smem_ptr_flag_bitsILi16EEENSS_INS5_IJNSA_ILi8EEESG_EEENS5_IJSG_SB_EEEEEEEvNS4_8identityESZ_S19_vS1A_EENS_8epilogue10collective18CollectiveEpilogueINS1C_23Sm100TmaWarpSpecializedILi4ELi2ELi32ELb1ELb0EEEJSH_NS5_IJNSS_ISE_SB_EES1H_EEESI_SJ_SI_SJ_NS1C_6fusion15FusionCallbacksIS1G_NS1J_17LinearCombinationISI_fSI_fLNS_15FloatRoundStyleE2EEESH_S1I_JEEENS4_5SM1004TMEM4LOAD26SM100_TMEM_LOAD_16dp256b8xESZ_NS10_INS11_ILi3ELi4ELi3EEES14_NSS_INS5_IJS15_SE_EEENS5_IJSE_SB_EEEEEEENS4_17SM75_U32x4_LDSM_NENS4_14SM90_TMA_STOREES1X_NS4_17SM90_U32x4_STSM_NENS4_39AutoVectorizingCopyWithAssumedAlignmentILi128EEEEEEvvEEEEvNT_6ParamsE --------------------------
	.section	.nv.shared._ZN7cutlass13device_kernelINS_4gemm6kernel13GemmUniversalIN4cute5tupleIJiiiiEEENS1_10collective13CollectiveMmaINS1_35MainloopSm100TmaUmmaWarpSpecializedILi7ELi2ELi4ENS5_IJNS4_1CILi1EEESB_SB_EEEEENS5_IJNSA_ILi64EEENSA_ILi256EEENSA_ILi32EEEEEENS_6half_tENS5_IJlSB_lEEESI_SJ_NS4_8TiledMMAINS4_8MMA_AtomIJNS4_20SM100_MMA_F16BF16_SSISI_SI_fLi64ELi256ELNS4_4UMMA5MajorE0ELSO_0ELNSN_7ScaleInE0ELSP_0EEEEEENS4_6LayoutISC_NS5_IJNSA_ILi0EEEST_ST_EEEEENS5_IJNS4_10UnderscoreESW_SW_EEEEENS4_13SM90_TMA_LOADENS4_14ComposedLayoutINS4_7SwizzleILi2ELi4ELi3EEENS4_18smem_ptr_flag_bitsILi16EEENSS_INS5_IJNSA_ILi8EEESG_EEENS5_IJSG_SB_EEEEEEEvNS4_8identityESZ_S19_vS1A_EENS_8epilogue10collective18CollectiveEpilogueINS1C_23Sm100TmaWarpSpecializedILi4ELi2ELi32ELb1ELb0EEEJSH_NS5_IJNSS_ISE_SB_EES1H_EEESI_SJ_SI_SJ_NS1C_6fusion15FusionCallbacksIS1G_NS1J_17LinearCombinationISI_fSI_fLNS_15FloatRoundStyleE2EEESH_S1I_JEEENS4_5SM1004TMEM4LOAD26SM100_TMEM_LOAD_16dp256b8xESZ_NS10_INS11_ILi3ELi4ELi3EEES14_NSS_INS5_IJS15_SE_EEENS5_IJSE_SB_EEEEEEENS4_17SM75_U32x4_LDSM_NENS4_14SM90_TMA_STOREES1X_NS4_17SM90_U32x4_STSM_NENS4_39AutoVectorizingCopyWithAssumedAlignmentILi128EEEEEEvvEEEEvNT_6ParamsE,"aw",@nobits
	.sectionflags	@""
	.align	16
	.zero		1024


//--------------------- .nv.shared.reserved.0     --------------------------
	.section	.nv.shared.reserved.0,"aw",@nobits
	.weak		__nv_reservedSMEM_offset_0_alias
	.size		__nv_reservedSMEM_offset_0_alias, 0, 64
	.other		__nv_reservedSMEM_offset_0_alias,@"STO_CUDA_RESERVED_SHARED STV_DEFAULT"
__nv_reservedSMEM_offset_0_alias:
	.zero		0
.nv.shared.reserved.0:
	.zero		64
	.weak		__nv_reservedSMEM_tcgen05_partition
	.type		__nv_reservedSMEM_tcgen05_partition,@object
	.size		__nv_reservedSMEM_tcgen05_partition,(.L_0 - __nv_reservedSMEM_tcgen05_partition)
__nv_reservedSMEM_tcgen05_partition:
	.zero		32
.L_0:


//--------------------- .nv.global                --------------------------
	.section	.nv.global,"aw",@nobits
.nv.global:
	.type		_ZN40_INTERNAL_f7e1686e_4_k_cu_ca380906_184254cute1_E,@object
	.size		_ZN40_INTERNAL_f7e1686e_4_k_cu_ca380906_184254cute1_E,(_ZN40_INTERNAL_f7e1686e_4_k_cu_ca380906_184254cuda3std3__45__cpo6cbeginE - _ZN40_INTERNAL_f7e1686e_4_k_cu_ca380906_184254cute1_E)
_ZN40_INTERNAL_f7e1686e_4_k_cu_ca380906_184254cute1_E:
	.zero		1
	.type		_ZN40_INTERNAL_f7e1686e_4_k_cu_ca380906_184254cuda3std3__45__cpo6cbeginE,@object
	.size		_ZN40_INTERNAL_f7e1686e_4_k_cu_ca380906_184254cuda3std3__45__cpo6cbeginE,(_ZN40_INTERNAL_f7e1686e_4_k_cu_ca380906_184254cuda3std3__48in_placeE - _ZN40_INTERNAL_f7e1686e_4_k_cu_ca380906_184254cuda3std3__45__cpo6cbeginE)
_ZN40_INTERNAL_f7e1686e_4_k_cu_ca380906_184254cuda3std3__45__cpo6cbeginE:
	.zero		1
	.type		_ZN40_INTERNAL_f7e1686e_4_k_cu_ca380906_184254cuda3std3__48in_placeE,@object
	.size		_ZN40_INTERNAL_f7e1686e_4_k_cu_ca380906_184254cuda3std3__48in_placeE,(_ZN40_INTERNAL_f7e1686e_4_k_cu_ca380906_184254cuda3std6ranges3__45__cpo9iter_moveE - _ZN40_INTERNAL_f7e1686e_4_k_cu_ca380906_184254cuda3std3__48in_placeE)
_ZN40_INTERNAL_f7e1686e_4_k_cu_ca380906_184254cuda3std3__48in_placeE:
	.zero		1
	.type		_ZN40_INTERNAL_f7e1686e_4_k_cu_ca380906_184254cuda3std6ranges3__45__cpo9iter_moveE,@object
	.size		_ZN40_INTERNAL_f7e1686e_4_k_cu_ca380906_184254cuda3std6ranges3__45__cpo9iter_moveE,(_ZN40_INTERNAL_f7e1686e_4_k_cu_ca380906_184254cuda3std3__45__cpo5beginE - _ZN40_INTERNAL_f7e1686e_4_k_cu_ca380906_184254cuda3std6ranges3__45__cpo9iter_moveE)
_ZN40_INTERNAL_f7e1686e_4_k_cu_ca380906_184254cuda3std6ranges3__45__cpo9iter_moveE:
	.zero		1
	.type		_ZN40_INTERNAL_f7e1686e_4_k_cu_ca380906_184254cuda3std3__45__cpo5beginE,@object
	.size		_ZN40_INTERNAL_f7e1686e_4_k_cu_ca380906_184254cuda3std3__45__cpo5beginE,(_ZN40_INTERNAL_f7e1686e_4_k_cu_ca380906_184254cuda3std3__442_GLOBAL__N__f7e1686e_4_k_cu_ca380906_184256ignoreE - _ZN40_INTERNAL_f7e1686e_4_k_cu_ca380906_184254cuda3std3__45__cpo5beginE)
_ZN40_INTERNAL_f7e1686e_4_k_cu_ca380906_184254cuda3std3__45__cpo5beginE:
	.zero		1
	.type		_ZN40_INTERNAL_f7e1686e_4_k_cu_ca380906_184254cuda3std3__442_GLOBAL__N__f7e1686e_4_k_cu_ca380906_184256ignoreE,@object
	.size		_ZN40_INTERNAL_f7e1686e_4_k_cu_ca380906_184254cuda3std3__442_GLOBAL__N__f7e1686e_4_k_cu_ca380906_184256ignoreE,(_ZN40_INTERNAL_f7e1686e_4_k_cu_ca380906_184254cute7productE - _ZN40_INTERNAL_f7e1686e_4_k_cu_ca380906_184254cuda3std3__442_GLOBAL__N__f7e1686e_4_k_cu_ca380906_184256ignoreE)
_ZN40_INTERNAL_f7e1686e_4_k_cu_ca380906_184254cuda3std3__442_GLOBAL__N__f7e1686e_4_k_cu_ca380906_184256ignoreE:
	.zero		1
	.type		_ZN40_INTERNAL_f7e1686e_4_k_cu_ca380906_184254cute7productE,@object
	.size		_ZN40_INTERNAL_f7e1686e_4_k_cu_ca380906_184254cute7productE,(_ZN40_INTERNAL_f7e1686e_4_k_cu_ca380906_184254cuda3std3__45__cpo3endE - _ZN40_INTERNAL_f7e1686e_4_k_cu_ca380906_184254cute7productE)
_ZN40_INTERNAL_f7e1686e_4_k_cu_ca380906_184254cute7productE:
	.zero		1
	.type		_ZN40_INTERNAL_f7e1686e_4_k_cu_ca380906_184254cuda3std3__45__cpo3endE,@object
	.size		_ZN40_INTERNAL_f7e1686e_4_k_cu_ca380906_184254cuda3std3__45__cpo3endE,(_ZN40_INTERNAL_f7e1686e_4_k_cu_ca380906_184254cuda3std3__419piecewise_constructE - _ZN40_INTERNAL_f7e1686e_4_k_cu_ca380906_184254cuda3std3__45__cpo3endE)
_ZN40_INTERNAL_f7e1686e_4_k_cu_ca380906_184254cuda3std3__45__cpo3endE:
	.zero		1
	.type		_ZN40_INTERNAL_f7e1686e_4_k_cu_ca380906_184254cuda3std3__419piecewise_constructE,@object
	.size		_ZN40_INTERNAL_f7e1686e_4_k_cu_ca380906_184254cuda3std3__419piecewise_constructE,(_ZN40_INTERNAL_f7e1686e_4_k_cu_ca380906_184254cuda3std3__45__cpo4cendE - _ZN40_INTERNAL_f7e1686e_4_k_cu_ca380906_184254cuda3std3__419piecewise_constructE)
_ZN40_INTERNAL_f7e1686e_4_k_cu_ca380906_184254cuda3std3__419piecewise_constructE:
	.zero		1
	.type		_ZN40_INTERNAL_f7e1686e_4_k_cu_ca380906_184254cuda3std3__45__cpo4cendE,@object
	.size		_ZN40_INTERNAL_f7e1686e_4_k_cu_ca380906_184254cuda3std3__45__cpo4cendE,(_ZN40_INTERNAL_f7e1686e_4_k_cu_ca380906_184254cuda3std6ranges3__45__cpo4swapE - _ZN40_INTERNAL_f7e1686e_4_k_cu_ca380906_184254cuda3std3__45__cpo4cendE)
_ZN40_INTERNAL_f7e1686e_4_k_cu_ca380906_184254cuda3std3__45__cpo4cendE:
	.zero		1
	.type		_ZN40_INTERNAL_f7e1686e_4_k_cu_ca380906_184254cuda3std6ranges3__45__cpo4swapE,@object
	.size		_ZN40_INTERNAL_f7e1686e_4_k_cu_ca380906_184254cuda3std6ranges3__45__cpo4swapE,(.L_10 - _ZN40_INTERNAL_f7e1686e_4_k_cu_ca380906_184254cuda3std6ranges3__45__cpo4swapE)
_ZN40_INTERNAL_f7e1686e_4_k_cu_ca380906_184254cuda3std6ranges3__45__cpo4swapE:
	.zero		1
.L_10:


//--------------------- .nv.constant0._ZN7cutlass13device_kernelINS_4gemm6kernel13GemmUniversalIN4cute5tupleIJiiiiEEENS1_10collective13CollectiveMmaINS1_35MainloopSm100TmaUmmaWarpSpecializedILi7ELi2ELi4ENS5_IJNS4_1CILi1EEESB_SB_EEEEENS5_IJNSA_ILi64EEENSA_ILi256EEENSA_ILi32EEEEEENS_6half_tENS5_IJlSB_lEEESI_SJ_NS4_8TiledMMAINS4_8MMA_AtomIJNS4_20SM100_MMA_F16BF16_SSISI_SI_fLi64ELi256ELNS4_4UMMA5MajorE0ELSO_0ELNSN_7ScaleInE0ELSP_0EEEEEENS4_6LayoutISC_NS5_IJNSA_ILi0EEEST_ST_EEEEENS5_IJNS4_10UnderscoreESW_SW_EEEEENS4_13SM90_TMA_LOADENS4_14ComposedLayoutINS4_7SwizzleILi2ELi4ELi3EEENS4_18smem_ptr_flag_bitsILi16EEENSS_INS5_IJNSA_ILi8EEESG_EEENS5_IJSG_SB_EEEEEEEvNS4_8identityESZ_S19_vS1A_EENS_8epilogue10collective18CollectiveEpilogueINS1C_23Sm100TmaWarpSpecializedILi4ELi2ELi32ELb1ELb0EEEJSH_NS5_IJNSS_ISE_SB_EES1H_EEESI_SJ_SI_SJ_NS1C_6fusion15FusionCallbacksIS1G_NS1J_17LinearCombinationISI_fSI_fLNS_15FloatRoundStyleE2EEESH_S1I_JEEENS4_5SM1004TMEM4LOAD26SM100_TMEM_LOAD_16dp256b8xESZ_NS10_INS11_ILi3ELi4ELi3EEES14_NSS_INS5_IJS15_SE_EEENS5_IJSE_SB_EEEEEEENS4_17SM75_U32x4_LDSM_NENS4_14SM90_TMA_STOREES1X_NS4_17SM90_U32x4_STSM_NENS4_39AutoVectorizingCopyWithAssumedAlignmentILi128EEEEEEvvEEEEvNT_6ParamsE --------------------------
	.section	.nv.constant0._ZN7cutlass13device_kernelINS_4gemm6kernel13GemmUniversalIN4cute5tupleIJiiiiEEENS1_10collective13CollectiveMmaINS1_35MainloopSm100TmaUmmaWarpSpecializedILi7ELi2ELi4ENS5_IJNS4_1CILi1EEESB_SB_EEEEENS5_IJNSA_ILi64EEENSA_ILi256EEENSA_ILi32EEEEEENS_6half_tENS5_IJlSB_lEEESI_SJ_NS4_8TiledMMAINS4_8MMA_AtomIJNS4_20SM100_MMA_F16BF16_SSISI_SI_fLi64ELi256ELNS4_4UMMA5MajorE0ELSO_0ELNSN_7ScaleInE0ELSP_0EEEEEENS4_6LayoutISC_NS5_IJNSA_ILi0EEEST_ST_EEEEENS5_IJNS4_10UnderscoreESW_SW_EEEEENS4_13SM90_TMA_LOADENS4_14ComposedLayoutINS4_7SwizzleILi2ELi4ELi3EEENS4_18smem_ptr_flag_bitsILi16EEENSS_INS5_IJNSA_ILi8EEESG_EEENS5_IJSG_SB_EEEEEEEvNS4_8identityESZ_S19_vS1A_EENS_8epilogue10collective18CollectiveEpilogueINS1C_23Sm100TmaWarpSpecializedILi4ELi2ELi32ELb1ELb0EEEJSH_NS5_IJNSS_ISE_SB_EES1H_EEESI_SJ_SI_SJ_NS1C_6fusion15FusionCallbacksIS1G_NS1J_17LinearCombinationISI_fSI_fLNS_15FloatRoundStyleE2EEESH_S1I_JEEENS4_5SM1004TMEM4LOAD26SM100_TMEM_LOAD_16dp256b8xESZ_NS10_INS11_ILi3ELi4ELi3EEES14_NSS_INS5_IJS15_SE_EEENS5_IJSE_SB_EEEEEEENS4_17SM75_U32x4_LDSM_NENS4_14SM90_TMA_STOREES1X_NS4_17SM90_U32x4_STSM_NENS4_39AutoVectorizingCopyWithAssumedAlignmentILi128EEEEEEvvEEEEvNT_6ParamsE,"a",@progbits
	.sectionflags	@""
	.align	4
.nv.constant0._ZN7cutlass13device_kernelINS_4gemm6kernel13GemmUniversalIN4cute5tupleIJiiiiEEENS1_10collective13CollectiveMmaINS1_35MainloopSm100TmaUmmaWarpSpecializedILi7ELi2ELi4ENS5_IJNS4_1CILi1EEESB_SB_EEEEENS5_IJNSA_ILi64EEENSA_ILi256EEENSA_ILi32EEEEEENS_6half_tENS5_IJlSB_lEEESI_SJ_NS4_8TiledMMAINS4_8MMA_AtomIJNS4_20SM100_MMA_F16BF16_SSISI_SI_fLi64ELi256ELNS4_4UMMA5MajorE0ELSO_0ELNSN_7ScaleInE0ELSP_0EEEEEENS4_6LayoutISC_NS5_IJNSA_ILi0EEEST_ST_EEEEENS5_IJNS4_10UnderscoreESW_SW_EEEEENS4_13SM90_TMA_LOADENS4_14ComposedLayoutINS4_7SwizzleILi2ELi4ELi3EEENS4_18smem_ptr_flag_bitsILi16EEENSS_INS5_IJNSA_ILi8EEESG_EEENS5_IJSG_SB_EEEEEEEvNS4_8identityESZ_S19_vS1A_EENS_8epilogue10collective18CollectiveEpilogueINS1C_23Sm100TmaWarpSpecializedILi4ELi2ELi32ELb1ELb0EEEJSH_NS5_IJNSS_ISE_SB_EES1H_EEESI_SJ_SI_SJ_NS1C_6fusion15FusionCallbacksIS1G_NS1J_17LinearCombinationISI_fSI_fLNS_15FloatRoundStyleE2EEESH_S1I_JEEENS4_5SM1004TMEM4LOAD26SM100_TMEM_LOAD_16dp256b8xESZ_NS10_INS11_ILi3ELi4ELi3EEES14_NSS_INS5_IJS15_SE_EEENS5_IJSE_SB_EEEEEEENS4_17SM75_U32x4_LDSM_NENS4_14SM90_TMA_STOREES1X_NS4_17SM90_U32x4_STSM_NENS4_39AutoVectorizingCopyWithAssumedAlignmentILi128EEEEEEvvEEEEvNT_6ParamsE:
	.zero		2944


//--------------------- SYMBOLS --------------------------

	.type		.nv.reservedSmem.offset0,@object
	.size		.nv.reservedSmem.offset0,0x4
	.type		.nv.reservedSmem.cap,@object
	.size		.nv.reservedSmem.cap,0x4
	.type		__assertfail,@function
